// auto-generated by cutlass_sweep.gemm — config: {"arch": "sm_90", "cluster_m": 1, "cluster_n": 4, "dtype": "e5m2", "dtype_b": "e5m2", "layout": "nt", "stages": 0, "tile_k": 64, "tile_m": 64, "tile_n": 64}
#include "cutlass/cutlass.h"
#include "cutlass/gemm/collective/collective_builder.hpp"
#include "cutlass/gemm/device/gemm_universal_adapter.h"
#include "cutlass/gemm/kernel/gemm_universal.hpp"
#include "cutlass/epilogue/collective/collective_builder.hpp"

using ElemA = cutlass::float_e5m2_t;
using ElemB = cutlass::float_e5m2_t;
using ElemCD = cutlass::float_e5m2_t;
using Acc  = float;
using TileShape    = cute::Shape<cute::_64, cute::_64, cute::_64>;
using ClusterShape = cute::Shape<cute::_1, cute::_4, cute::_1>;

using CollectiveEpilogue = typename cutlass::epilogue::collective::CollectiveBuilder<
    cutlass::arch::Sm90, cutlass::arch::OpClassTensorOp,
    TileShape, ClusterShape,
    cutlass::epilogue::collective::EpilogueTileAuto,
    Acc, Acc,
    ElemCD, cutlass::layout::RowMajor, 128 / cutlass::sizeof_bits<ElemCD>::value,
    ElemCD, cutlass::layout::RowMajor, 128 / cutlass::sizeof_bits<ElemCD>::value,
    cutlass::epilogue::collective::EpilogueScheduleAuto
  >::CollectiveOp;

using CollectiveMainloop = typename cutlass::gemm::collective::CollectiveBuilder<
    cutlass::arch::Sm90, cutlass::arch::OpClassTensorOp,
    ElemA, cutlass::layout::RowMajor, 128 / cutlass::sizeof_bits<ElemA>::value,
    ElemB, cutlass::layout::ColumnMajor, 128 / cutlass::sizeof_bits<ElemB>::value,
    Acc,
    TileShape, ClusterShape,
    cutlass::gemm::collective::StageCountAutoCarveout<static_cast<int>(sizeof(typename CollectiveEpilogue::SharedStorage))>,
    cutlass::gemm::collective::KernelScheduleAuto
  >::CollectiveOp;

using GemmKernel = cutlass::gemm::kernel::GemmUniversal<
    cute::Shape<int,int,int,int>,
    CollectiveMainloop,
    CollectiveEpilogue
>;
using Gemm = cutlass::gemm::device::GemmUniversalAdapter<GemmKernel>;

// Force the device kernel symbol into the cubin without needing a host main.
auto* _anchor = &cutlass::device_kernel<GemmKernel>;


// ===== COMPILED SASS (sm_90a) =====

	.target	sm_90a

	.elftype	@"ET_EXEC"


//--------------------- .note.nv.tkinfo           --------------------------
	.section	.note.nv.tkinfo,"",@"SHT_NOTE"
	.sectionflags	@"SHF_NOTE_NV_TKINFO"
	.tkinfo
        /*0018*/ 	.word	0x00000002
        /*0030*/ 	.string	""
        /*0030*/ 	.string	"ptxas"
        /*0030*/ 	.string	"Cuda compilation tools, release 13.0, V13.0.88"
        /*0030*/ 	.string	"Build cuda_13.0.r13.0/compiler.36424714_0"
        /*0030*/ 	.string	"-arch sm_90a -m 64 "



//--------------------- .note.nv.cuinfo           --------------------------
	.section	.note.nv.cuinfo,"",@"SHT_NOTE"
	.sectionflags	@"SHF_NOTE_NV_CUINFO"
        /*0018*/ 	.short	0x0002
        /*001a*/ 	.short	0x005a
        /*001c*/ 	.short	0x0082
	.zero		2


//--------------------- .nv.info                  --------------------------
	.section	.nv.info,"",@"SHT_CUDA_INFO"
	.align	4


	//----- nvinfo : EIATTR_REGCOUNT
	.align		4
        /*0000*/ 	.byte	0x04, 0x2f
        /*0002*/ 	.short	(.L_12 - .L_11)
	.align		4
.L_11:
        /*0004*/ 	.word	index@(_ZN7cutlass13device_kernelINS_4gemm6kernel13GemmUniversalIN4cute5tupleIJiiiiEEENS1_10collective13CollectiveMmaINS1_37MainloopSm90TmaGmmaWarpSpecializedFP8ILi28ENS5_IJNS4_1CILi1EEENSA_ILi4EEESB_EEENS1_32KernelTmaWarpSpecializedPingpongEEENS5_IJNSA_ILi64EEESG_SG_EEENS_12float_e5m2_tENS5_IJlSB_lEEESI_SJ_NS4_8TiledMMAINS4_8MMA_AtomIJNS4_4SM904GMMA30MMA_64x64x32_F32E5M2E5M2_SS_TNILNSN_7ScaleInE1ELSP_1EEEEEENS4_6LayoutINS5_IJSB_SB_SB_EEENS5_IJNSA_ILi0EEESU_SU_EEEEENS5_IJNS4_10UnderscoreESX_SX_EEEEENS4_23SM90_TMA_LOAD_MULTICASTENS4_14ComposedLayoutINS4_7SwizzleILi2ELi4ELi3EEENS4_18smem_ptr_flag_bitsILi8EEENSS_INS5_IJNSA_ILi8EEESG_EEENS5_IJSG_SB_EEEEEEEvNS4_8identityENS4_13SM90_TMA_LOADES1A_vS1B_EENS_8epilogue10collective6detail29Sm90TmaWarpSpecializedAdapterINS1F_15DefaultEpilogueISI_SJ_SJ_NS1E_6thread17LinearCombinationISI_Li1EffLNS1J_9ScaleType4KindE0ELNS_15FloatRoundStyleE2ESI_EENS1_15EpilogueDefaultEEEEEvvEEEEvNT_6ParamsE)
        /*0008*/ 	.word	0x000000a8


	//----- nvinfo : EIATTR_FRAME_SIZE
	.align		4
.L_12:
        /*000c*/ 	.byte	0x04, 0x11
        /*000e*/ 	.short	(.L_14 - .L_13)
	.align		4
.L_13:
        /*0010*/ 	.word	index@(_ZN7cutlass13device_kernelINS_4gemm6kernel13GemmUniversalIN4cute5tupleIJiiiiEEENS1_10collective13CollectiveMmaINS1_37MainloopSm90TmaGmmaWarpSpecializedFP8ILi28ENS5_IJNS4_1CILi1EEENSA_ILi4EEESB_EEENS1_32KernelTmaWarpSpecializedPingpongEEENS5_IJNSA_ILi64EEESG_SG_EEENS_12float_e5m2_tENS5_IJlSB_lEEESI_SJ_NS4_8TiledMMAINS4_8MMA_AtomIJNS4_4SM904GMMA30MMA_64x64x32_F32E5M2E5M2_SS_TNILNSN_7ScaleInE1ELSP_1EEEEEENS4_6LayoutINS5_IJSB_SB_SB_EEENS5_IJNSA_ILi0EEESU_SU_EEEEENS5_IJNS4_10UnderscoreESX_SX_EEEEENS4_23SM90_TMA_LOAD_MULTICASTENS4_14ComposedLayoutINS4_7SwizzleILi2ELi4ELi3EEENS4_18smem_ptr_flag_bitsILi8EEENSS_INS5_IJNSA_ILi8EEESG_EEENS5_IJSG_SB_EEEEEEEvNS4_8identityENS4_13SM90_TMA_LOADES1A_vS1B_EENS_8epilogue10collective6detail29Sm90TmaWarpSpecializedAdapterINS1F_15DefaultEpilogueISI_SJ_SJ_NS1E_6thread17LinearCombinationISI_Li1EffLNS1J_9ScaleType4KindE0ELNS_15FloatRoundStyleE2ESI_EENS1_15EpilogueDefaultEEEEEvvEEEEvNT_6ParamsE)
        /*0014*/ 	.word	0x00000000


	//----- nvinfo : EIATTR_MIN_STACK_SIZE
	.align		4
.L_14:
        /*0018*/ 	.byte	0x04, 0x12
        /*001a*/ 	.short	(.L_16 - .L_15)
	.align		4
.L_15:
        /*001c*/ 	.word	index@(_ZN7cutlass13device_kernelINS_4gemm6kernel13GemmUniversalIN4cute5tupleIJiiiiEEENS1_10collective13CollectiveMmaINS1_37MainloopSm90TmaGmmaWarpSpecializedFP8ILi28ENS5_IJNS4_1CILi1EEENSA_ILi4EEESB_EEENS1_32KernelTmaWarpSpecializedPingpongEEENS5_IJNSA_ILi64EEESG_SG_EEENS_12float_e5m2_tENS5_IJlSB_lEEESI_SJ_NS4_8TiledMMAINS4_8MMA_AtomIJNS4_4SM904GMMA30MMA_64x64x32_F32E5M2E5M2_SS_TNILNSN_7ScaleInE1ELSP_1EEEEEENS4_6LayoutINS5_IJSB_SB_SB_EEENS5_IJNSA_ILi0EEESU_SU_EEEEENS5_IJNS4_10UnderscoreESX_SX_EEEEENS4_23SM90_TMA_LOAD_MULTICASTENS4_14ComposedLayoutINS4_7SwizzleILi2ELi4ELi3EEENS4_18smem_ptr_flag_bitsILi8EEENSS_INS5_IJNSA_ILi8EEESG_EEENS5_IJSG_SB_EEEEEEEvNS4_8identityENS4_13SM90_TMA_LOADES1A_vS1B_EENS_8epilogue10collective6detail29Sm90TmaWarpSpecializedAdapterINS1F_15DefaultEpilogueISI_SJ_SJ_NS1E_6thread17LinearCombinationISI_Li1EffLNS1J_9ScaleType4KindE0ELNS_15FloatRoundStyleE2ESI_EENS1_15EpilogueDefaultEEEEEvvEEEEvNT_6ParamsE)
        /*0020*/ 	.word	0x00000000
.L_16:


//--------------------- .nv.compat                --------------------------
	.section	.nv.compat,"",@"SHT_CUDA_COMPAT_INFO"
	.align	4
        /*0000*/ 	.byte	0x02, 0x09, 0x01, 0x00, 0x02, 0x02, 0x04, 0x00, 0x02, 0x05, 0x05, 0x00, 0x03, 0x07, 0x01, 0x01
        /*0010*/ 	.byte	0x02, 0x03, 0x01, 0x00, 0x02, 0x06, 0x01, 0x00, 0x04, 0x0b, 0x08, 0x00, 0x00, 0x00, 0x00, 0x00
        /*0020*/ 	.byte	0x00, 0x00, 0x00, 0x00


//--------------------- .nv.info._ZN7cutlass13device_kernelINS_4gemm6kernel13GemmUniversalIN4cute5tupleIJiiiiEEENS1_10collective13CollectiveMmaINS1_37MainloopSm90TmaGmmaWarpSpecializedFP8ILi28ENS5_IJNS4_1CILi1EEENSA_ILi4EEESB_EEENS1_32KernelTmaWarpSpecializedPingpongEEENS5_IJNSA_ILi64EEESG_SG_EEENS_12float_e5m2_tENS5_IJlSB_lEEESI_SJ_NS4_8TiledMMAINS4_8MMA_AtomIJNS4_4SM904GMMA30MMA_64x64x32_F32E5M2E5M2_SS_TNILNSN_7ScaleInE1ELSP_1EEEEEENS4_6LayoutINS5_IJSB_SB_SB_EEENS5_IJNSA_ILi0EEESU_SU_EEEEENS5_IJNS4_10UnderscoreESX_SX_EEEEENS4_23SM90_TMA_LOAD_MULTICASTENS4_14ComposedLayoutINS4_7SwizzleILi2ELi4ELi3EEENS4_18smem_ptr_flag_bitsILi8EEENSS_INS5_IJNSA_ILi8EEESG_EEENS5_IJSG_SB_EEEEEEEvNS4_8identityENS4_13SM90_TMA_LOADES1A_vS1B_EENS_8epilogue10collective6detail29Sm90TmaWarpSpecializedAdapterINS1F_15DefaultEpilogueISI_SJ_SJ_NS1E_6thread17LinearCombinationISI_Li1EffLNS1J_9ScaleType4KindE0ELNS_15FloatRoundStyleE2ESI_EENS1_15EpilogueDefaultEEEEEvvEEEEvNT_6ParamsE --------------------------
	.section	.nv.info._ZN7cutlass13device_kernelINS_4gemm6kernel13GemmUniversalIN4cute5tupleIJiiiiEEENS1_10collective13CollectiveMmaINS1_37MainloopSm90TmaGmmaWarpSpecializedFP8ILi28ENS5_IJNS4_1CILi1EEENSA_ILi4EEESB_EEENS1_32KernelTmaWarpSpecializedPingpongEEENS5_IJNSA_ILi64EEESG_SG_EEENS_12float_e5m2_tENS5_IJlSB_lEEESI_SJ_NS4_8TiledMMAINS4_8MMA_AtomIJNS4_4SM904GMMA30MMA_64x64x32_F32E5M2E5M2_SS_TNILNSN_7ScaleInE1ELSP_1EEEEEENS4_6LayoutINS5_IJSB_SB_SB_EEENS5_IJNSA_ILi0EEESU_SU_EEEEENS5_IJNS4_10UnderscoreESX_SX_EEEEENS4_23SM90_TMA_LOAD_MULTICASTENS4_14ComposedLayoutINS4_7SwizzleILi2ELi4ELi3EEENS4_18smem_ptr_flag_bitsILi8EEENSS_INS5_IJNSA_ILi8EEESG_EEENS5_IJSG_SB_EEEEEEEvNS4_8identityENS4_13SM90_TMA_LOADES1A_vS1B_EENS_8epilogue10collective6detail29Sm90TmaWarpSpecializedAdapterINS1F_15DefaultEpilogueISI_SJ_SJ_NS1E_6thread17LinearCombinationISI_Li1EffLNS1J_9ScaleType4KindE0ELNS_15FloatRoundStyleE2ESI_EENS1_15EpilogueDefaultEEEEEvvEEEEvNT_6ParamsE,"",@"SHT_CUDA_INFO"
	.sectionflags	@""
	.align	4


	//----- nvinfo : EIATTR_CUDA_API_VERSION
	.align		4
        /*0000*/ 	.byte	0x04, 0x37
        /*0002*/ 	.short	(.L_18 - .L_17)
.L_17:
        /*0004*/ 	.word	0x00000082


	//----- nvinfo : EIATTR_KPARAM_INFO
	.align		4
.L_18:
        /*0008*/ 	.byte	0x04, 0x17
        /*000a*/ 	.short	(.L_20 - .L_19)
.L_19:
        /*000c*/ 	.word	0x00000000
        /*0010*/ 	.short	0x0000
        /*0012*/ 	.short	0x0070
        /*0014*/ 	.byte	0x00, 0xf0, 0x01, 0x10


	//----- nvinfo : EIATTR_SPARSE_MMA_MASK
	.align		4
.L_20:
        /*0018*/ 	.byte	0x03, 0x50
        /*001a*/ 	.short	0x0000


	//----- nvinfo : EIATTR_MAXREG_COUNT
	.align		4
        /*001c*/ 	.byte	0x03, 0x1b
        /*001e*/ 	.short	0x00a8


	//----- nvinfo : EIATTR_NUM_BARRIERS
	.align		4
        /*0020*/ 	.byte	0x02, 0x4c
        /*0022*/ 	.byte	0x01
	.zero		1


	//----- nvinfo : EIATTR_MERCURY_ISA_VERSION
	.align		4
        /*0024*/ 	.byte	0x03, 0x5f
        /*0026*/ 	.short	0x0101


	//----- nvinfo : EIATTR_INT_WARP_WIDE_INSTR_OFFSETS
	.align		4
        /*0028*/ 	.byte	0x04, 0x31
        /*002a*/ 	.short	(.L_22 - .L_21)


	//   ....[0]....
.L_21:
        /*002c*/ 	.word	0x00000800


	//   ....[1]....
        /*0030*/ 	.word	0x00000840


	//   ....[2]....
        /*0034*/ 	.word	0x00000970


	//   ....[3]....
        /*0038*/ 	.word	0x000009a0


	//   ....[4]....
        /*003c*/ 	.word	0x000009b0


	//   ....[5]....
        /*0040*/ 	.word	0x000009c0


	//   ....[6]....
        /*0044*/ 	.word	0x00000a40


	//   ....[7]....
        /*0048*/ 	.word	0x00000a90


	//   ....[8]....
        /*004c*/ 	.word	0x00002a20


	//----- nvinfo : EIATTR_COOP_GROUP_MASK_REGIDS
	.align		4
.L_22:
        /*0050*/ 	.byte	0x04, 0x29
        /*0052*/ 	.short	(.L_24 - .L_23)


	//   ....[0]....
.L_23:
        /*0054*/ 	.word	0xffffffff


	//   ....[1]....
        /*0058*/ 	.word	0xffffffff


	//   ....[2]....
        /*005c*/ 	.word	0xffffffff


	//   ....[3]....
        /*0060*/ 	.word	0xffffffff


	//   ....[4]....
        /*0064*/ 	.word	0xffffffff


	//   ....[5]....
        /*0068*/ 	.word	0xffffffff


	//   ....[6]....
        /*006c*/ 	.word	0xffffffff


	//----- nvinfo : EIATTR_COOP_GROUP_INSTR_OFFSETS
	.align		4
.L_24:
        /*0070*/ 	.byte	0x04, 0x28
        /*0072*/ 	.short	(.L_26 - .L_25)


	//   ....[0]....
.L_25:
        /*0074*/ 	.word	0x00000060


	//   ....[1]....
        /*0078*/ 	.word	0x00000070


	//   ....[2]....
        /*007c*/ 	.word	0x00000130


	//   ....[3]....
        /*0080*/ 	.word	0x00000600


	//   ....[4]....
        /*0084*/ 	.word	0x00000640


	//   ....[5]....
        /*0088*/ 	.word	0x000006c0


	//   ....[6]....
        /*008c*/ 	.word	0x00000c00


	//----- nvinfo : EIATTR_REG_RECONFIG
	.align		4
.L_26:
        /*0090*/ 	.byte	0x01, 0x54
	.zero		2


	//----- nvinfo : EIATTR_MBARRIER_INSTR_OFFSETS
	.align		4
        /*0094*/ 	.byte	0x04, 0x39
        /*0096*/ 	.short	(.L_28 - .L_27)


	//   ....[0]....
.L_27:
        /*0098*/ 	.word	0x00000260
        /*009c*/ 	.word	0x000000ff
        /*00a0*/ 	.word	0x00000000
        /*00a4*/ 	.short	0x0100
        /*00a6*/ 	.byte	0x08
	.zero		1


	//   ....[1]....
        /*00a8*/ 	.word	0x00000270
        /*00ac*/ 	.word	0x000000ff
        /*00b0*/ 	.word	0x000000e0
        /*00b4*/ 	.short	0x0100
        /*00b6*/ 	.byte	0x08
	.zero		1


	//   ....[2]....
        /*00b8*/ 	.word	0x00000280
        /*00bc*/ 	.word	0x000000ff
        /*00c0*/ 	.word	0x00000008
        /*00c4*/ 	.short	0x0100
        /*00c6*/ 	.byte	0x08
	.zero		1


	//   ....[3]....
        /*00c8*/ 	.word	0x00000290
        /*00cc*/ 	.word	0x000000ff
        /*00d0*/ 	.word	0x000000e8
        /*00d4*/ 	.short	0x0100
        /*00d6*/ 	.byte	0x08
	.zero		1


	//   ....[4]....
        /*00d8*/ 	.word	0x000002a0
        /*00dc*/ 	.word	0x000000ff
        /*00e0*/ 	.word	0x00000010
        /*00e4*/ 	.short	0x0100
        /*00e6*/ 	.byte	0x08
	.zero		1


	//   ....[5]....
        /*00e8*/ 	.word	0x000002b0
        /*00ec*/ 	.word	0x000000ff
        /*00f0*/ 	.word	0x000000f0
        /*00f4*/ 	.short	0x0100
        /*00f6*/ 	.byte	0x08
	.zero		1


	//   ....[6]....
        /*00f8*/ 	.word	0x000002c0
        /*00fc*/ 	.word	0x000000ff
        /*0100*/ 	.word	0x00000018
        /*0104*/ 	.short	0x0100
        /*0106*/ 	.byte	0x08
	.zero		1


	//   ....[7]....
        /*0108*/ 	.word	0x000002d0
        /*010c*/ 	.word	0x000000ff
        /*0110*/ 	.word	0x000000f8
        /*0114*/ 	.short	0x0100
        /*0116*/ 	.byte	0x08
	.zero		1


	//   ....[8]....
        /*0118*/ 	.word	0x000002e0
        /*011c*/ 	.word	0x000000ff
        /*0120*/ 	.word	0x00000020
        /*0124*/ 	.short	0x0100
        /*0126*/ 	.byte	0x08
	.zero		1


	//   ....[9]....
        /*0128*/ 	.word	0x000002f0
        /*012c*/ 	.word	0x000000ff
        /*0130*/ 	.word	0x00000100
        /*0134*/ 	.short	0x0100
        /*0136*/ 	.byte	0x08
	.zero		1


	//   ....[10]....
        /*0138*/ 	.word	0x00000300
        /*013c*/ 	.word	0x000000ff
        /*0140*/ 	.word	0x00000028
        /*0144*/ 	.short	0x0100
        /*0146*/ 	.byte	0x08
	.zero		1


	//   ....[11]....
        /*0148*/ 	.word	0x00000310
        /*014c*/ 	.word	0x000000ff
        /*0150*/ 	.word	0x00000108
        /*0154*/ 	.short	0x0100
        /*0156*/ 	.byte	0x08
	.zero		1


	//   ....[12]....
        /*0158*/ 	.word	0x00000320
        /*015c*/ 	.word	0x000000ff
        /*0160*/ 	.word	0x00000030
        /*0164*/ 	.short	0x0100
        /*0166*/ 	.byte	0x08
	.zero		1


	//   ....[13]....
        /*0168*/ 	.word	0x00000330
        /*016c*/ 	.word	0x000000ff
        /*0170*/ 	.word	0x00000110
        /*0174*/ 	.short	0x0100
        /*0176*/ 	.byte	0x08
	.zero		1


	//   ....[14]....
        /*0178*/ 	.word	0x00000340
        /*017c*/ 	.word	0x000000ff
        /*0180*/ 	.word	0x00000038
        /*0184*/ 	.short	0x0100
        /*0186*/ 	.byte	0x08
	.zero		1


	//   ....[15]....
        /*0188*/ 	.word	0x00000350
        /*018c*/ 	.word	0x000000ff
        /*0190*/ 	.word	0x00000118
        /*0194*/ 	.short	0x0100
        /*0196*/ 	.byte	0x08
	.zero		1


	//   ....[16]....
        /*0198*/ 	.word	0x00000360
        /*019c*/ 	.word	0x000000ff
        /*01a0*/ 	.word	0x00000040
        /*01a4*/ 	.short	0x0100
        /*01a6*/ 	.byte	0x08
	.zero		1


	//   ....[17]....
        /*01a8*/ 	.word	0x00000370
        /*01ac*/ 	.word	0x000000ff
        /*01b0*/ 	.word	0x00000120
        /*01b4*/ 	.short	0x0100
        /*01b6*/ 	.byte	0x08
	.zero		1


	//   ....[18]....
        /*01b8*/ 	.word	0x00000380
        /*01bc*/ 	.word	0x000000ff
        /*01c0*/ 	.word	0x00000048
        /*01c4*/ 	.short	0x0100
        /*01c6*/ 	.byte	0x08
	.zero		1


	//   ....[19]....
        /*01c8*/ 	.word	0x00000390
        /*01cc*/ 	.word	0x000000ff
        /*01d0*/ 	.word	0x00000128
        /*01d4*/ 	.short	0x0100
        /*01d6*/ 	.byte	0x08
	.zero		1


	//   ....[20]....
        /*01d8*/ 	.word	0x000003a0
        /*01dc*/ 	.word	0x000000ff
        /*01e0*/ 	.word	0x00000050
        /*01e4*/ 	.short	0x0100
        /*01e6*/ 	.byte	0x08
	.zero		1


	//   ....[21]....
        /*01e8*/ 	.word	0x000003b0
        /*01ec*/ 	.word	0x000000ff
        /*01f0*/ 	.word	0x00000130
        /*01f4*/ 	.short	0x0100
        /*01f6*/ 	.byte	0x08
	.zero		1


	//   ....[22]....
        /*01f8*/ 	.word	0x000003c0
        /*01fc*/ 	.word	0x000000ff
        /*0200*/ 	.word	0x00000058
        /*0204*/ 	.short	0x0100
        /*0206*/ 	.byte	0x08
	.zero		1


	//   ....[23]....
        /*0208*/ 	.word	0x000003d0
        /*020c*/ 	.word	0x000000ff
        /*0210*/ 	.word	0x00000138
        /*0214*/ 	.short	0x0100
        /*0216*/ 	.byte	0x08
	.zero		1


	//   ....[24]....
        /*0218*/ 	.word	0x000003e0
        /*021c*/ 	.word	0x000000ff
        /*0220*/ 	.word	0x00000060
        /*0224*/ 	.short	0x0100
        /*0226*/ 	.byte	0x08
	.zero		1


	//   ....[25]....
        /*0228*/ 	.word	0x000003f0
        /*022c*/ 	.word	0x000000ff
        /*0230*/ 	.word	0x00000140
        /*0234*/ 	.short	0x0100
        /*0236*/ 	.byte	0x08
	.zero		1


	//   ....[26]....
        /*0238*/ 	.word	0x00000400
        /*023c*/ 	.word	0x000000ff
        /*0240*/ 	.word	0x00000068
        /*0244*/ 	.short	0x0100
        /*0246*/ 	.byte	0x08
	.zero		1


	//   ....[27]....
        /*0248*/ 	.word	0x00000410
        /*024c*/ 	.word	0x000000ff
        /*0250*/ 	.word	0x00000148
        /*0254*/ 	.short	0x0100
        /*0256*/ 	.byte	0x08
	.zero		1


	//   ....[28]....
        /*0258*/ 	.word	0x00000420
        /*025c*/ 	.word	0x000000ff
        /*0260*/ 	.word	0x00000070
        /*0264*/ 	.short	0x0100
        /*0266*/ 	.byte	0x08
	.zero		1


	//   ....[29]....
        /*0268*/ 	.word	0x00000430
        /*026c*/ 	.word	0x000000ff
        /*0270*/ 	.word	0x00000150
        /*0274*/ 	.short	0x0100
        /*0276*/ 	.byte	0x08
	.zero		1


	//   ....[30]....
        /*0278*/ 	.word	0x00000440
        /*027c*/ 	.word	0x000000ff
        /*0280*/ 	.word	0x00000078
        /*0284*/ 	.short	0x0100
        /*0286*/ 	.byte	0x08
	.zero		1


	//   ....[31]....
        /*0288*/ 	.word	0x00000450
        /*028c*/ 	.word	0x000000ff
        /*0290*/ 	.word	0x00000158
        /*0294*/ 	.short	0x0100
        /*0296*/ 	.byte	0x08
	.zero		1


	//   ....[32]....
        /*0298*/ 	.word	0x00000460
        /*029c*/ 	.word	0x000000ff
        /*02a0*/ 	.word	0x00000080
        /*02a4*/ 	.short	0x0100
        /*02a6*/ 	.byte	0x08
	.zero		1


	//   ....[33]....
        /*02a8*/ 	.word	0x00000470
        /*02ac*/ 	.word	0x000000ff
        /*02b0*/ 	.word	0x00000160
        /*02b4*/ 	.short	0x0100
        /*02b6*/ 	.byte	0x08
	.zero		1


	//   ....[34]....
        /*02b8*/ 	.word	0x00000480
        /*02bc*/ 	.word	0x000000ff
        /*02c0*/ 	.word	0x00000088
        /*02c4*/ 	.short	0x0100
        /*02c6*/ 	.byte	0x08
	.zero		1


	//   ....[35]....
        /*02c8*/ 	.word	0x00000490
        /*02cc*/ 	.word	0x000000ff
        /*02d0*/ 	.word	0x00000168
        /*02d4*/ 	.short	0x0100
        /*02d6*/ 	.byte	0x08
	.zero		1


	//   ....[36]....
        /*02d8*/ 	.word	0x000004a0
        /*02dc*/ 	.word	0x000000ff
        /*02e0*/ 	.word	0x00000090
        /*02e4*/ 	.short	0x0100
        /*02e6*/ 	.byte	0x08
	.zero		1


	//   ....[37]....
        /*02e8*/ 	.word	0x000004b0
        /*02ec*/ 	.word	0x000000ff
        /*02f0*/ 	.word	0x00000170
        /*02f4*/ 	.short	0x0100
        /*02f6*/ 	.byte	0x08
	.zero		1


	//   ....[38]....
        /*02f8*/ 	.word	0x000004c0
        /*02fc*/ 	.word	0x000000ff
        /*0300*/ 	.word	0x00000098
        /*0304*/ 	.short	0x0100
        /*0306*/ 	.byte	0x08
	.zero		1


	//   ....[39]....
        /*0308*/ 	.word	0x000004d0
        /*030c*/ 	.word	0x000000ff
        /*0310*/ 	.word	0x00000178
        /*0314*/ 	.short	0x0100
        /*0316*/ 	.byte	0x08
	.zero		1


	//   ....[40]....
        /*0318*/ 	.word	0x000004e0
        /*031c*/ 	.word	0x000000ff
        /*0320*/ 	.word	0x000000a0
        /*0324*/ 	.short	0x0100
        /*0326*/ 	.byte	0x08
	.zero		1


	//   ....[41]....
        /*0328*/ 	.word	0x000004f0
        /*032c*/ 	.word	0x000000ff
        /*0330*/ 	.word	0x00000180
        /*0334*/ 	.short	0x0100
        /*0336*/ 	.byte	0x08
	.zero		1


	//   ....[42]....
        /*0338*/ 	.word	0x00000500
        /*033c*/ 	.word	0x000000ff
        /*0340*/ 	.word	0x000000a8
        /*0344*/ 	.short	0x0100
        /*0346*/ 	.byte	0x08
	.zero		1


	//   ....[43]....
        /*0348*/ 	.word	0x00000510
        /*034c*/ 	.word	0x000000ff
        /*0350*/ 	.word	0x00000188
        /*0354*/ 	.short	0x0100
        /*0356*/ 	.byte	0x08
	.zero		1


	//   ....[44]....
        /*0358*/ 	.word	0x00000520
        /*035c*/ 	.word	0x000000ff
        /*0360*/ 	.word	0x000000b0
        /*0364*/ 	.short	0x0100
        /*0366*/ 	.byte	0x08
	.zero		1


	//   ....[45]....
        /*0368*/ 	.word	0x00000530
        /*036c*/ 	.word	0x000000ff
        /*0370*/ 	.word	0x00000190
        /*0374*/ 	.short	0x0100
        /*0376*/ 	.byte	0x08
	.zero		1


	//   ....[46]....
        /*0378*/ 	.word	0x00000540
        /*037c*/ 	.word	0x000000ff
        /*0380*/ 	.word	0x000000b8
        /*0384*/ 	.short	0x0100
        /*0386*/ 	.byte	0x08
	.zero		1


	//   ....[47]....
        /*0388*/ 	.word	0x00000550
        /*038c*/ 	.word	0x000000ff
        /*0390*/ 	.word	0x00000198
        /*0394*/ 	.short	0x0100
        /*0396*/ 	.byte	0x08
	.zero		1


	//   ....[48]....
        /*0398*/ 	.word	0x00000560
        /*039c*/ 	.word	0x000000ff
        /*03a0*/ 	.word	0x000000c0
        /*03a4*/ 	.short	0x0100
        /*03a6*/ 	.byte	0x08
	.zero		1


	//   ....[49]....
        /*03a8*/ 	.word	0x00000570
        /*03ac*/ 	.word	0x000000ff
        /*03b0*/ 	.word	0x000001a0
        /*03b4*/ 	.short	0x0100
        /*03b6*/ 	.byte	0x08
	.zero		1


	//   ....[50]....
        /*03b8*/ 	.word	0x00000580
        /*03bc*/ 	.word	0x000000ff
        /*03c0*/ 	.word	0x000000c8
        /*03c4*/ 	.short	0x0100
        /*03c6*/ 	.byte	0x08
	.zero		1


	//   ....[51]....
        /*03c8*/ 	.word	0x00000590
        /*03cc*/ 	.word	0x000000ff
        /*03d0*/ 	.word	0x000001a8
        /*03d4*/ 	.short	0x0100
        /*03d6*/ 	.byte	0x08
	.zero		1


	//   ....[52]....
        /*03d8*/ 	.word	0x000005a0
        /*03dc*/ 	.word	0x000000ff
        /*03e0*/ 	.word	0x000000d0
        /*03e4*/ 	.short	0x0100
        /*03e6*/ 	.byte	0x08
	.zero		1


	//   ....[53]....
        /*03e8*/ 	.word	0x000005b0
        /*03ec*/ 	.word	0x000000ff
        /*03f0*/ 	.word	0x000001b0
        /*03f4*/ 	.short	0x0100
        /*03f6*/ 	.byte	0x08
	.zero		1


	//   ....[54]....
        /*03f8*/ 	.word	0x000005c0
        /*03fc*/ 	.word	0x000000ff
        /*0400*/ 	.word	0x000000d8
        /*0404*/ 	.short	0x0100
        /*0406*/ 	.byte	0x08
	.zero		1


	//   ....[55]....
        /*0408*/ 	.word	0x000005d0
        /*040c*/ 	.word	0x000000ff
        /*0410*/ 	.word	0x000001b8
        /*0414*/ 	.short	0x0100
        /*0416*/ 	.byte	0x08
	.zero		1


	//   ....[56]....
        /*0418*/ 	.word	0x00000ac0
        /*041c*/ 	.word	0x000000ff
        /*0420*/ 	.word	0x000001f0
        /*0424*/ 	.short	0x0100
        /*0426*/ 	.byte	0x08
	.zero		1


	//   ....[57]....
        /*0428*/ 	.word	0x00000b50
        /*042c*/ 	.word	0x000000ff
        /*0430*/ 	.word	0x000001f8
        /*0434*/ 	.short	0x0100
        /*0436*/ 	.byte	0x08
	.zero		1


	//   ....[58]....
        /*0438*/ 	.word	0x00000b80
        /*043c*/ 	.word	0x000000ff
        /*0440*/ 	.word	0x000001d0
        /*0444*/ 	.short	0x0100
        /*0446*/ 	.byte	0x09
	.zero		1


	//   ....[59]....
        /*0448*/ 	.word	0x00000b90
        /*044c*/ 	.word	0x000000ff
        /*0450*/ 	.word	0x000001d8
        /*0454*/ 	.short	0x0100
        /*0456*/ 	.byte	0x09
	.zero		1


	//   ....[60]....
        /*0458*/ 	.word	0x00000ba0
        /*045c*/ 	.word	0x000000ff
        /*0460*/ 	.word	0x000001e0
        /*0464*/ 	.short	0x0100
        /*0466*/ 	.byte	0x09
	.zero		1


	//   ....[61]....
        /*0468*/ 	.word	0x00000bb0
        /*046c*/ 	.word	0x000000ff
        /*0470*/ 	.word	0x000001e8
        /*0474*/ 	.short	0x0100
        /*0476*/ 	.byte	0x09
	.zero		1


	//   ....[62]....
        /*0478*/ 	.word	0x00001990
        /*047c*/ 	.word	0x000000ff
        /*0480*/ 	.word	0xfffffff8
        /*0484*/ 	.short	0x010a
        /*0486*/ 	.byte	0x0f
	.zero		1


	//   ....[63]....
        /*0488*/ 	.word	0x00001c70
        /*048c*/ 	.word	0x000000ff
        /*0490*/ 	.word	0x00000000
        /*0494*/ 	.short	0x010a
        /*0496*/ 	.byte	0x06
	.zero		1


	//   ....[64]....
        /*0498*/ 	.word	0x00001cb0
        /*049c*/ 	.word	0x000000ff
        /*04a0*/ 	.word	0x00000000
        /*04a4*/ 	.short	0x010a
        /*04a6*/ 	.byte	0x06
	.zero		1


	//   ....[65]....
        /*04a8*/ 	.word	0x00002230
        /*04ac*/ 	.word	0x000000ff
        /*04b0*/ 	.word	0x00000000
        /*04b4*/ 	.short	0x010a
        /*04b6*/ 	.byte	0x09
	.zero		1


	//   ....[66]....
        /*04b8*/ 	.word	0x00002270
        /*04bc*/ 	.word	0x000000ff
        /*04c0*/ 	.word	0x00000000
        /*04c4*/ 	.short	0x010a
        /*04c6*/ 	.byte	0x09
	.zero		1


	//   ....[67]....
        /*04c8*/ 	.word	0x00002650
        /*04cc*/ 	.word	0x00000013
        /*04d0*/ 	.word	0x00000000
        /*04d4*/ 	.short	0x0101
        /*04d6*/ 	.byte	0x3f
	.zero		1


	//   ....[68]....
        /*04d8*/ 	.word	0x000029c0
        /*04dc*/ 	.word	0x0000000f
        /*04e0*/ 	.word	0x00000000
        /*04e4*/ 	.short	0x0101
        /*04e6*/ 	.byte	0x17
	.zero		1


	//   ....[69]....
        /*04e8*/ 	.word	0x00002ad0
        /*04ec*/ 	.word	0x0000000f
        /*04f0*/ 	.word	0x00000000
        /*04f4*/ 	.short	0x0101
        /*04f6*/ 	.byte	0x3f
	.zero		1


	//   ....[70]....
        /*04f8*/ 	.word	0x00002b80
        /*04fc*/ 	.word	0x000000ff
        /*0500*/ 	.word	0x00000008
        /*0504*/ 	.short	0x010a
        /*0506*/ 	.byte	0x0f
	.zero		1


	//   ....[71]....
        /*0508*/ 	.word	0x000053e0
        /*050c*/ 	.word	0x00000004
        /*0510*/ 	.word	0x00000000
        /*0514*/ 	.short	0x0101
        /*0516*/ 	.byte	0x17
	.zero		1


	//   ....[72]....
        /*0518*/ 	.word	0x00005d00
        /*051c*/ 	.word	0x00000013
        /*0520*/ 	.word	0x000000e0
        /*0524*/ 	.short	0x010a
        /*0526*/ 	.byte	0x3f
	.zero		1


	//   ....[73]....
        /*0528*/ 	.word	0x000060b0
        /*052c*/ 	.word	0x00000004
        /*0530*/ 	.word	0x000001f8
        /*0534*/ 	.short	0x0101
        /*0536*/ 	.byte	0x3f
	.zero		1


	//   ....[74]....
        /*0538*/ 	.word	0x000067e0
        /*053c*/ 	.word	0x00000005
        /*0540*/ 	.word	0x00000000
        /*0544*/ 	.short	0x010a
        /*0546*/ 	.byte	0x3f
	.zero		1


	//   ....[75]....
        /*0548*/ 	.word	0x00006860
        /*054c*/ 	.word	0x00000007
        /*0550*/ 	.word	0x00000000
        /*0554*/ 	.short	0x010a
        /*0556*/ 	.byte	0x3f
	.zero		1


	//   ....[76]....
        /*0558*/ 	.word	0x000068f0
        /*055c*/ 	.word	0x00000006
        /*0560*/ 	.word	0x00000000
        /*0564*/ 	.short	0x010a
        /*0566*/ 	.byte	0x3f
	.zero		1


	//   ....[77]....
        /*0568*/ 	.word	0x00006980
        /*056c*/ 	.word	0x00000009
        /*0570*/ 	.word	0x00000000
        /*0574*/ 	.short	0x010a
        /*0576*/ 	.byte	0x3f
	.zero		1


	//   ....[78]....
        /*0578*/ 	.word	0x00006a10
        /*057c*/ 	.word	0x00000006
        /*0580*/ 	.word	0x00000000
        /*0584*/ 	.short	0x010a
        /*0586*/ 	.byte	0x3f
	.zero		1


	//   ....[79]....
        /*0588*/ 	.word	0x00006aa0
        /*058c*/ 	.word	0x00000009
        /*0590*/ 	.word	0x00000000
        /*0594*/ 	.short	0x010a
        /*0596*/ 	.byte	0x3f
	.zero		1


	//   ....[80]....
        /*0598*/ 	.word	0x00006b30
        /*059c*/ 	.word	0x00000006
        /*05a0*/ 	.word	0x00000000
        /*05a4*/ 	.short	0x010a
        /*05a6*/ 	.byte	0x3f
	.zero		1


	//   ....[81]....
        /*05a8*/ 	.word	0x00006bc0
        /*05ac*/ 	.word	0x00000009
        /*05b0*/ 	.word	0x00000000
        /*05b4*/ 	.short	0x010a
        /*05b6*/ 	.byte	0x3f
	.zero		1


	//   ....[82]....
        /*05b8*/ 	.word	0x00006c50
        /*05bc*/ 	.word	0x00000006
        /*05c0*/ 	.word	0x00000000
        /*05c4*/ 	.short	0x010a
        /*05c6*/ 	.byte	0x3f
	.zero		1


	//   ....[83]....
        /*05c8*/ 	.word	0x00006ce0
        /*05cc*/ 	.word	0x00000009
        /*05d0*/ 	.word	0x00000000
        /*05d4*/ 	.short	0x010a
        /*05d6*/ 	.byte	0x3f
	.zero		1


	//   ....[84]....
        /*05d8*/ 	.word	0x00006d70
        /*05dc*/ 	.word	0x00000006
        /*05e0*/ 	.word	0x00000000
        /*05e4*/ 	.short	0x010a
        /*05e6*/ 	.byte	0x3f
	.zero		1


	//   ....[85]....
        /*05e8*/ 	.word	0x00006e00
        /*05ec*/ 	.word	0x00000009
        /*05f0*/ 	.word	0x00000000
        /*05f4*/ 	.short	0x010a
        /*05f6*/ 	.byte	0x3f
	.zero		1


	//   ....[86]....
        /*05f8*/ 	.word	0x00006e90
        /*05fc*/ 	.word	0x00000006
        /*0600*/ 	.word	0x00000000
        /*0604*/ 	.short	0x010a
        /*0606*/ 	.byte	0x3f
	.zero		1


	//   ....[87]....
        /*0608*/ 	.word	0x00006f20
        /*060c*/ 	.word	0x00000009
        /*0610*/ 	.word	0x00000000
        /*0614*/ 	.short	0x010a
        /*0616*/ 	.byte	0x3f
	.zero		1


	//   ....[88]....
        /*0618*/ 	.word	0x00006fb0
        /*061c*/ 	.word	0x00000006
        /*0620*/ 	.word	0x00000000
        /*0624*/ 	.short	0x010a
        /*0626*/ 	.byte	0x3f
	.zero		1


	//   ....[89]....
        /*0628*/ 	.word	0x00007040
        /*062c*/ 	.word	0x00000009
        /*0630*/ 	.word	0x00000000
        /*0634*/ 	.short	0x010a
        /*0636*/ 	.byte	0x3f
	.zero		1


	//   ....[90]....
        /*0638*/ 	.word	0x000070d0
        /*063c*/ 	.word	0x00000006
        /*0640*/ 	.word	0x00000000
        /*0644*/ 	.short	0x010a
        /*0646*/ 	.byte	0x3f
	.zero		1


	//   ....[91]....
        /*0648*/ 	.word	0x00007160
        /*064c*/ 	.word	0x00000009
        /*0650*/ 	.word	0x00000000
        /*0654*/ 	.short	0x010a
        /*0656*/ 	.byte	0x3f
	.zero		1


	//   ....[92]....
        /*0658*/ 	.word	0x000071f0
        /*065c*/ 	.word	0x00000006
        /*0660*/ 	.word	0x00000000
        /*0664*/ 	.short	0x010a
        /*0666*/ 	.byte	0x3f
	.zero		1


	//   ....[93]....
        /*0668*/ 	.word	0x00007280
        /*066c*/ 	.word	0x00000009
        /*0670*/ 	.word	0x00000000
        /*0674*/ 	.short	0x010a
        /*0676*/ 	.byte	0x3f
	.zero		1


	//   ....[94]....
        /*0678*/ 	.word	0x00007310
        /*067c*/ 	.word	0x00000006
        /*0680*/ 	.word	0x00000000
        /*0684*/ 	.short	0x010a
        /*0686*/ 	.byte	0x3f
	.zero		1


	//   ....[95]....
        /*0688*/ 	.word	0x000073a0
        /*068c*/ 	.word	0x00000009
        /*0690*/ 	.word	0x00000000
        /*0694*/ 	.short	0x010a
        /*0696*/ 	.byte	0x3f
	.zero		1


	//   ....[96]....
        /*0698*/ 	.word	0x00007430
        /*069c*/ 	.word	0x00000006
        /*06a0*/ 	.word	0x00000000
        /*06a4*/ 	.short	0x010a
        /*06a6*/ 	.byte	0x3f
	.zero		1


	//   ....[97]....
        /*06a8*/ 	.word	0x000074c0
        /*06ac*/ 	.word	0x00000009
        /*06b0*/ 	.word	0x00000000
        /*06b4*/ 	.short	0x010a
        /*06b6*/ 	.byte	0x3f
	.zero		1


	//   ....[98]....
        /*06b8*/ 	.word	0x00007550
        /*06bc*/ 	.word	0x00000006
        /*06c0*/ 	.word	0x00000000
        /*06c4*/ 	.short	0x010a
        /*06c6*/ 	.byte	0x3f
	.zero		1


	//   ....[99]....
        /*06c8*/ 	.word	0x000075e0
        /*06cc*/ 	.word	0x00000009
        /*06d0*/ 	.word	0x00000000
        /*06d4*/ 	.short	0x010a
        /*06d6*/ 	.byte	0x3f
	.zero		1


	//   ....[100]....
        /*06d8*/ 	.word	0x00007670
        /*06dc*/ 	.word	0x00000006
        /*06e0*/ 	.word	0x00000000
        /*06e4*/ 	.short	0x010a
        /*06e6*/ 	.byte	0x3f
	.zero		1


	//   ....[101]....
        /*06e8*/ 	.word	0x00007700
        /*06ec*/ 	.word	0x00000003
        /*06f0*/ 	.word	0x00000000
        /*06f4*/ 	.short	0x010a
        /*06f6*/ 	.byte	0x3f
	.zero		1


	//   ....[102]....
        /*06f8*/ 	.word	0x00007770
        /*06fc*/ 	.word	0x0000000f
        /*0700*/ 	.word	0xfffffff8
        /*0704*/ 	.short	0x010a
        /*0706*/ 	.byte	0x3f
	.zero		1


	//   ....[103]....
        /*0708*/ 	.word	0x000077d0
        /*070c*/ 	.word	0x0000000f
        /*0710*/ 	.word	0x00000000
        /*0714*/ 	.short	0x010a
        /*0716*/ 	.byte	0x3f
	.zero		1


	//   ....[104]....
        /*0718*/ 	.word	0x00007830
        /*071c*/ 	.word	0x00000013
        /*0720*/ 	.word	0x00000000
        /*0724*/ 	.short	0x010a
        /*0726*/ 	.byte	0x3f
	.zero		1


	//   ....[105]....
        /*0728*/ 	.word	0x00007890
        /*072c*/ 	.word	0x0000000f
        /*0730*/ 	.word	0x00000008
        /*0734*/ 	.short	0x010a
        /*0736*/ 	.byte	0x3f
	.zero		1


	//   ....[106]....
        /*0738*/ 	.word	0x00007960
        /*073c*/ 	.word	0x00000013
        /*0740*/ 	.word	0x000000e0
        /*0744*/ 	.short	0x010a
        /*0746*/ 	.byte	0x3f
	.zero		1


	//   ....[107]....
        /*0748*/ 	.word	0x00007a40
        /*074c*/ 	.word	0x00000005
        /*0750*/ 	.word	0x00000000
        /*0754*/ 	.short	0x010a
        /*0756*/ 	.byte	0x3f
	.zero		1


	//   ....[108]....
        /*0758*/ 	.word	0x00007a90
        /*075c*/ 	.word	0x00000007
        /*0760*/ 	.word	0x00000000
        /*0764*/ 	.short	0x010a
        /*0766*/ 	.byte	0x3f
	.zero		1


	//   ....[109]....
        /*0768*/ 	.word	0x00007ae0
        /*076c*/ 	.word	0x00000006
        /*0770*/ 	.word	0x00000000
        /*0774*/ 	.short	0x010a
        /*0776*/ 	.byte	0x3f
	.zero		1


	//   ....[110]....
        /*0778*/ 	.word	0x00007b30
        /*077c*/ 	.word	0x00000009
        /*0780*/ 	.word	0x00000000
        /*0784*/ 	.short	0x010a
        /*0786*/ 	.byte	0x3f
	.zero		1


	//   ....[111]....
        /*0788*/ 	.word	0x00007b80
        /*078c*/ 	.word	0x00000006
        /*0790*/ 	.word	0x00000000
        /*0794*/ 	.short	0x010a
        /*0796*/ 	.byte	0x3f
	.zero		1


	//   ....[112]....
        /*0798*/ 	.word	0x00007bd0
        /*079c*/ 	.word	0x00000009
        /*07a0*/ 	.word	0x00000000
        /*07a4*/ 	.short	0x010a
        /*07a6*/ 	.byte	0x3f
	.zero		1


	//   ....[113]....
        /*07a8*/ 	.word	0x00007c20
        /*07ac*/ 	.word	0x00000006
        /*07b0*/ 	.word	0x00000000
        /*07b4*/ 	.short	0x010a
        /*07b6*/ 	.byte	0x3f
	.zero		1


	//   ....[114]....
        /*07b8*/ 	.word	0x00007c70
        /*07bc*/ 	.word	0x00000009
        /*07c0*/ 	.word	0x00000000
        /*07c4*/ 	.short	0x010a
        /*07c6*/ 	.byte	0x3f
	.zero		1


	//   ....[115]....
        /*07c8*/ 	.word	0x00007cc0
        /*07cc*/ 	.word	0x00000006
        /*07d0*/ 	.word	0x00000000
        /*07d4*/ 	.short	0x010a
        /*07d6*/ 	.byte	0x3f
	.zero		1


	//   ....[116]....
        /*07d8*/ 	.word	0x00007d10
        /*07dc*/ 	.word	0x00000009
        /*07e0*/ 	.word	0x00000000
        /*07e4*/ 	.short	0x010a
        /*07e6*/ 	.byte	0x3f
	.zero		1


	//   ....[117]....
        /*07e8*/ 	.word	0x00007d60
        /*07ec*/ 	.word	0x00000006
        /*07f0*/ 	.word	0x00000000
        /*07f4*/ 	.short	0x010a
        /*07f6*/ 	.byte	0x3f
	.zero		1


	//   ....[118]....
        /*07f8*/ 	.word	0x00007db0
        /*07fc*/ 	.word	0x00000009
        /*0800*/ 	.word	0x00000000
        /*0804*/ 	.short	0x010a
        /*0806*/ 	.byte	0x3f
	.zero		1


	//   ....[119]....
        /*0808*/ 	.word	0x00007e00
        /*080c*/ 	.word	0x00000006
        /*0810*/ 	.word	0x00000000
        /*0814*/ 	.short	0x010a
        /*0816*/ 	.byte	0x3f
	.zero		1


	//   ....[120]....
        /*0818*/ 	.word	0x00007e50
        /*081c*/ 	.word	0x00000009
        /*0820*/ 	.word	0x00000000
        /*0824*/ 	.short	0x010a
        /*0826*/ 	.byte	0x3f
	.zero		1


	//   ....[121]....
        /*0828*/ 	.word	0x00007ea0
        /*082c*/ 	.word	0x00000006
        /*0830*/ 	.word	0x00000000
        /*0834*/ 	.short	0x010a
        /*0836*/ 	.byte	0x3f
	.zero		1


	//   ....[122]....
        /*0838*/ 	.word	0x00007ef0
        /*083c*/ 	.word	0x00000009
        /*0840*/ 	.word	0x00000000
        /*0844*/ 	.short	0x010a
        /*0846*/ 	.byte	0x3f
	.zero		1


	//   ....[123]....
        /*0848*/ 	.word	0x00007f40
        /*084c*/ 	.word	0x00000006
        /*0850*/ 	.word	0x00000000
        /*0854*/ 	.short	0x010a
        /*0856*/ 	.byte	0x3f
	.zero		1


	//   ....[124]....
        /*0858*/ 	.word	0x00007f90
        /*085c*/ 	.word	0x00000009
        /*0860*/ 	.word	0x00000000
        /*0864*/ 	.short	0x010a
        /*0866*/ 	.byte	0x3f
	.zero		1


	//   ....[125]....
        /*0868*/ 	.word	0x00007fe0
        /*086c*/ 	.word	0x00000006
        /*0870*/ 	.word	0x00000000
        /*0874*/ 	.short	0x010a
        /*0876*/ 	.byte	0x3f
	.zero		1


	//   ....[126]....
        /*0878*/ 	.word	0x00008030
        /*087c*/ 	.word	0x00000009
        /*0880*/ 	.word	0x00000000
        /*0884*/ 	.short	0x010a
        /*0886*/ 	.byte	0x3f
	.zero		1


	//   ....[127]....
        /*0888*/ 	.word	0x00008080
        /*088c*/ 	.word	0x00000006
        /*0890*/ 	.word	0x00000000
        /*0894*/ 	.short	0x010a
        /*0896*/ 	.byte	0x3f
	.zero		1


	//   ....[128]....
        /*0898*/ 	.word	0x000080d0
        /*089c*/ 	.word	0x00000009
        /*08a0*/ 	.word	0x00000000
        /*08a4*/ 	.short	0x010a
        /*08a6*/ 	.byte	0x3f
	.zero		1


	//   ....[129]....
        /*08a8*/ 	.word	0x00008120
        /*08ac*/ 	.word	0x00000006
        /*08b0*/ 	.word	0x00000000
        /*08b4*/ 	.short	0x010a
        /*08b6*/ 	.byte	0x3f
	.zero		1


	//   ....[130]....
        /*08b8*/ 	.word	0x00008170
        /*08bc*/ 	.word	0x00000009
        /*08c0*/ 	.word	0x00000000
        /*08c4*/ 	.short	0x010a
        /*08c6*/ 	.byte	0x3f
	.zero		1


	//   ....[131]....
        /*08c8*/ 	.word	0x000081c0
        /*08cc*/ 	.word	0x00000006
        /*08d0*/ 	.word	0x00000000
        /*08d4*/ 	.short	0x010a
        /*08d6*/ 	.byte	0x3f
	.zero		1


	//   ....[132]....
        /*08d8*/ 	.word	0x00008210
        /*08dc*/ 	.word	0x00000009
        /*08e0*/ 	.word	0x00000000
        /*08e4*/ 	.short	0x010a
        /*08e6*/ 	.byte	0x3f
	.zero		1


	//   ....[133]....
        /*08e8*/ 	.word	0x00008260
        /*08ec*/ 	.word	0x00000006
        /*08f0*/ 	.word	0x00000000
        /*08f4*/ 	.short	0x010a
        /*08f6*/ 	.byte	0x3f
	.zero		1


	//----- nvinfo : EIATTR_NUM_MBARRIERS
	.align		4
.L_28:
        /*08f8*/ 	.byte	0x03, 0x38
        /*08fa*/ 	.short	0x003e


	//----- nvinfo : EIATTR_EXIT_INSTR_OFFSETS
	.align		4
        /*08fc*/ 	.byte	0x04, 0x1c
        /*08fe*/ 	.short	(.L_30 - .L_29)


	//   ....[0]....
.L_29:
        /*0900*/ 	.word	0x00001650


	//   ....[1]....
        /*0904*/ 	.word	0x000016b0


	//   ....[2]....
        /*0908*/ 	.word	0x000059f0


	//   ....[3]....
        /*090c*/ 	.word	0x00005a20


	//   ....[4]....
        /*0910*/ 	.word	0x00007750


	//----- nvinfo : EIATTR_MAX_THREADS
	.align		4
.L_30:
        /*0914*/ 	.byte	0x04, 0x05
        /*0916*/ 	.short	(.L_32 - .L_31)
.L_31:
        /*0918*/ 	.word	0x00000180
        /*091c*/ 	.word	0x00000001
        /*0920*/ 	.word	0x00000001


	//----- nvinfo : EIATTR_CRS_STACK_SIZE
	.align		4
.L_32:
        /*0924*/ 	.byte	0x04, 0x1e
        /*0926*/ 	.short	(.L_34 - .L_33)
.L_33:
        /*0928*/ 	.word	0x00000000


	//----- nvinfo : EIATTR_CBANK_PARAM_SIZE
	.align		4
.L_34:
        /*092c*/ 	.byte	0x03, 0x19
        /*092e*/ 	.short	0x0470


	//----- nvinfo : EIATTR_PARAM_CBANK
	.align		4
        /*0930*/ 	.byte	0x04, 0x0a
        /*0932*/ 	.short	(.L_36 - .L_35)
	.align		4
.L_35:
        /*0934*/ 	.word	index@(.nv.constant0._ZN7cutlass13device_kernelINS_4gemm6kernel13GemmUniversalIN4cute5tupleIJiiiiEEENS1_10collective13CollectiveMmaINS1_37MainloopSm90TmaGmmaWarpSpecializedFP8ILi28ENS5_IJNS4_1CILi1EEENSA_ILi4EEESB_EEENS1_32KernelTmaWarpSpecializedPingpongEEENS5_IJNSA_ILi64EEESG_SG_EEENS_12float_e5m2_tENS5_IJlSB_lEEESI_SJ_NS4_8TiledMMAINS4_8MMA_AtomIJNS4_4SM904GMMA30MMA_64x64x32_F32E5M2E5M2_SS_TNILNSN_7ScaleInE1ELSP_1EEEEEENS4_6LayoutINS5_IJSB_SB_SB_EEENS5_IJNSA_ILi0EEESU_SU_EEEEENS5_IJNS4_10UnderscoreESX_SX_EEEEENS4_23SM90_TMA_LOAD_MULTICASTENS4_14ComposedLayoutINS4_7SwizzleILi2ELi4ELi3EEENS4_18smem_ptr_flag_bitsILi8EEENSS_INS5_IJNSA_ILi8EEESG_EEENS5_IJSG_SB_EEEEEEEvNS4_8identityENS4_13SM90_TMA_LOADES1A_vS1B_EENS_8epilogue10collective6detail29Sm90TmaWarpSpecializedAdapterINS1F_15DefaultEpilogueISI_SJ_SJ_NS1E_6thread17LinearCombinationISI_Li1EffLNS1J_9ScaleType4KindE0ELNS_15FloatRoundStyleE2ESI_EENS1_15EpilogueDefaultEEEEEvvEEEEvNT_6ParamsE)
        /*0938*/ 	.short	0x0210
        /*093a*/ 	.short	0x0470


	//----- nvinfo : EIATTR_SW_WAR
	.align		4
.L_36:
        /*093c*/ 	.byte	0x04, 0x36
        /*093e*/ 	.short	(.L_38 - .L_37)
.L_37:
        /*0940*/ 	.word	0x00000008
.L_38:


//--------------------- .nv.callgraph             --------------------------
	.section	.nv.callgraph,"",@"SHT_CUDA_CALLGRAPH"
	.align	4
	.sectionentsize	8
	.align		4
        /*0000*/ 	.word	0x00000000
	.align		4
        /*0004*/ 	.word	0xffffffff
	.align		4
        /*0008*/ 	.word	0x00000000
	.align		4
        /*000c*/ 	.word	0xfffffffe
	.align		4
        /*0010*/ 	.word	0x00000000
	.align		4
        /*0014*/ 	.word	0xfffffffd
	.align		4
        /*0018*/ 	.word	0x00000000
	.align		4
        /*001c*/ 	.word	0xfffffffc


//--------------------- .nv.constant4             --------------------------
	.section	.nv.constant4,"a",@progbits
	.align	8
	.align		8
.nv.constant4:
        /*0000*/ 	.dword	_ZN40_INTERNAL_32bf26af_4_k_cu_aeb40e3c_262874cuda3std3__45__cpo5beginE
	.align		8
        /*0008*/ 	.dword	_ZN40_INTERNAL_32bf26af_4_k_cu_aeb40e3c_262874cuda3std3__45__cpo3endE
	.align		8
        /*0010*/ 	.dword	_ZN40_INTERNAL_32bf26af_4_k_cu_aeb40e3c_262874cuda3std3__45__cpo6cbeginE
	.align		8
        /*0018*/ 	.dword	_ZN40_INTERNAL_32bf26af_4_k_cu_aeb40e3c_262874cuda3std3__45__cpo4cendE
	.align		8
        /*0020*/ 	.dword	_ZN40_INTERNAL_32bf26af_4_k_cu_aeb40e3c_262874cuda3std3__442_GLOBAL__N__32bf26af_4_k_cu_aeb40e3c_262876ignoreE
	.align		8
        /*0028*/ 	.dword	_ZN40_INTERNAL_32bf26af_4_k_cu_aeb40e3c_262874cuda3std3__419piecewise_constructE
	.align		8
        /*0030*/ 	.dword	_ZN40_INTERNAL_32bf26af_4_k_cu_aeb40e3c_262874cuda3std3__48in_placeE
	.align		8
        /*0038*/ 	.dword	_ZN40_INTERNAL_32bf26af_4_k_cu_aeb40e3c_262874cuda3std6ranges3__45__cpo4swapE
	.align		8
        /*0040*/ 	.dword	_ZN40_INTERNAL_32bf26af_4_k_cu_aeb40e3c_262874cuda3std6ranges3__45__cpo9iter_moveE
	.align		8
        /*0048*/ 	.dword	_ZN40_INTERNAL_32bf26af_4_k_cu_aeb40e3c_262874cute7productE
	.align		8
        /*0050*/ 	.dword	_ZN40_INTERNAL_32bf26af_4_k_cu_aeb40e3c_262874cute1_E


//--------------------- .text._ZN7cutlass13device_kernelINS_4gemm6kernel13GemmUniversalIN4cute5tupleIJiiiiEEENS1_10collective13CollectiveMmaINS1_37MainloopSm90TmaGmmaWarpSpecializedFP8ILi28ENS5_IJNS4_1CILi1EEENSA_ILi4EEESB_EEENS1_32KernelTmaWarpSpecializedPingpongEEENS5_IJNSA_ILi64EEESG_SG_EEENS_12float_e5m2_tENS5_IJlSB_lEEESI_SJ_NS4_8TiledMMAINS4_8MMA_AtomIJNS4_4SM904GMMA30MMA_64x64x32_F32E5M2E5M2_SS_TNILNSN_7ScaleInE1ELSP_1EEEEEENS4_6LayoutINS5_IJSB_SB_SB_EEENS5_IJNSA_ILi0EEESU_SU_EEEEENS5_IJNS4_10UnderscoreESX_SX_EEEEENS4_23SM90_TMA_LOAD_MULTICASTENS4_14ComposedLayoutINS4_7SwizzleILi2ELi4ELi3EEENS4_18smem_ptr_flag_bitsILi8EEENSS_INS5_IJNSA_ILi8EEESG_EEENS5_IJSG_SB_EEEEEEEvNS4_8identityENS4_13SM90_TMA_LOADES1A_vS1B_EENS_8epilogue10collective6detail29Sm90TmaWarpSpecializedAdapterINS1F_15DefaultEpilogueISI_SJ_SJ_NS1E_6thread17LinearCombinationISI_Li1EffLNS1J_9ScaleType4KindE0ELNS_15FloatRoundStyleE2ESI_EENS1_15EpilogueDefaultEEEEEvvEEEEvNT_6ParamsE --------------------------
	.section	.text._ZN7cutlass13device_kernelINS_4gemm6kernel13GemmUniversalIN4cute5tupleIJiiiiEEENS1_10collective13CollectiveMmaINS1_37MainloopSm90TmaGmmaWarpSpecializedFP8ILi28ENS5_IJNS4_1CILi1EEENSA_ILi4EEESB_EEENS1_32KernelTmaWarpSpecializedPingpongEEENS5_IJNSA_ILi64EEESG_SG_EEENS_12float_e5m2_tENS5_IJlSB_lEEESI_SJ_NS4_8TiledMMAINS4_8MMA_AtomIJNS4_4SM904GMMA30MMA_64x64x32_F32E5M2E5M2_SS_TNILNSN_7ScaleInE1ELSP_1EEEEEENS4_6LayoutINS5_IJSB_SB_SB_EEENS5_IJNSA_ILi0EEESU_SU_EEEEENS5_IJNS4_10UnderscoreESX_SX_EEEEENS4_23SM90_TMA_LOAD_MULTICASTENS4_14ComposedLayoutINS4_7SwizzleILi2ELi4ELi3EEENS4_18smem_ptr_flag_bitsILi8EEENSS_INS5_IJNSA_ILi8EEESG_EEENS5_IJSG_SB_EEEEEEEvNS4_8identityENS4_13SM90_TMA_LOADES1A_vS1B_EENS_8epilogue10collective6detail29Sm90TmaWarpSpecializedAdapterINS1F_15DefaultEpilogueISI_SJ_SJ_NS1E_6thread17LinearCombinationISI_Li1EffLNS1J_9ScaleType4KindE0ELNS_15FloatRoundStyleE2ESI_EENS1_15EpilogueDefaultEEEEEvvEEEEvNT_6ParamsE,"ax",@progbits
	.align	128
.text._ZN7cutlass13device_kernelINS_4gemm6kernel13GemmUniversalIN4cute5tupleIJiiiiEEENS1_10collective13CollectiveMmaINS1_37MainloopSm90TmaGmmaWarpSpecializedFP8ILi28ENS5_IJNS4_1CILi1EEENSA_ILi4EEESB_EEENS1_32KernelTmaWarpSpecializedPingpongEEENS5_IJNSA_ILi64EEESG_SG_EEENS_12float_e5m2_tENS5_IJlSB_lEEESI_SJ_NS4_8TiledMMAINS4_8MMA_AtomIJNS4_4SM904GMMA30MMA_64x64x32_F32E5M2E5M2_SS_TNILNSN_7ScaleInE1ELSP_1EEEEEENS4_6LayoutINS5_IJSB_SB_SB_EEENS5_IJNSA_ILi0EEESU_SU_EEEEENS5_IJNS4_10UnderscoreESX_SX_EEEEENS4_23SM90_TMA_LOAD_MULTICASTENS4_14ComposedLayoutINS4_7SwizzleILi2ELi4ELi3EEENS4_18smem_ptr_flag_bitsILi8EEENSS_INS5_IJNSA_ILi8EEESG_EEENS5_IJSG_SB_EEEEEEEvNS4_8identityENS4_13SM90_TMA_LOADES1A_vS1B_EENS_8epilogue10collective6detail29Sm90TmaWarpSpecializedAdapterINS1F_15DefaultEpilogueISI_SJ_SJ_NS1E_6thread17LinearCombinationISI_Li1EffLNS1J_9ScaleType4KindE0ELNS_15FloatRoundStyleE2ESI_EENS1_15EpilogueDefaultEEEEEvvEEEEvNT_6ParamsE:
        .type           _ZN7cutlass13device_kernelINS_4gemm6kernel13GemmUniversalIN4cute5tupleIJiiiiEEENS1_10collective13CollectiveMmaINS1_37MainloopSm90TmaGmmaWarpSpecializedFP8ILi28ENS5_IJNS4_1CILi1EEENSA_ILi4EEESB_EEENS1_32KernelTmaWarpSpecializedPingpongEEENS5_IJNSA_ILi64EEESG_SG_EEENS_12float_e5m2_tENS5_IJlSB_lEEESI_SJ_NS4_8TiledMMAINS4_8MMA_AtomIJNS4_4SM904GMMA30MMA_64x64x32_F32E5M2E5M2_SS_TNILNSN_7ScaleInE1ELSP_1EEEEEENS4_6LayoutINS5_IJSB_SB_SB_EEENS5_IJNSA_ILi0EEESU_SU_EEEEENS5_IJNS4_10UnderscoreESX_SX_EEEEENS4_23SM90_TMA_LOAD_MULTICASTENS4_14ComposedLayoutINS4_7SwizzleILi2ELi4ELi3EEENS4_18smem_ptr_flag_bitsILi8EEENSS_INS5_IJNSA_ILi8EEESG_EEENS5_IJSG_SB_EEEEEEEvNS4_8identityENS4_13SM90_TMA_LOADES1A_vS1B_EENS_8epilogue10collective6detail29Sm90TmaWarpSpecializedAdapterINS1F_15DefaultEpilogueISI_SJ_SJ_NS1E_6thread17LinearCombinationISI_Li1EffLNS1J_9ScaleType4KindE0ELNS_15FloatRoundStyleE2ESI_EENS1_15EpilogueDefaultEEEEEvvEEEEvNT_6ParamsE,@function
        .size           _ZN7cutlass13device_kernelINS_4gemm6kernel13GemmUniversalIN4cute5tupleIJiiiiEEENS1_10collective13CollectiveMmaINS1_37MainloopSm90TmaGmmaWarpSpecializedFP8ILi28ENS5_IJNS4_1CILi1EEENSA_ILi4EEESB_EEENS1_32KernelTmaWarpSpecializedPingpongEEENS5_IJNSA_ILi64EEESG_SG_EEENS_12float_e5m2_tENS5_IJlSB_lEEESI_SJ_NS4_8TiledMMAINS4_8MMA_AtomIJNS4_4SM904GMMA30MMA_64x64x32_F32E5M2E5M2_SS_TNILNSN_7ScaleInE1ELSP_1EEEEEENS4_6LayoutINS5_IJSB_SB_SB_EEENS5_IJNSA_ILi0EEESU_SU_EEEEENS5_IJNS4_10UnderscoreESX_SX_EEEEENS4_23SM90_TMA_LOAD_MULTICASTENS4_14ComposedLayoutINS4_7SwizzleILi2ELi4ELi3EEENS4_18smem_ptr_flag_bitsILi8EEENSS_INS5_IJNSA_ILi8EEESG_EEENS5_IJSG_SB_EEEEEEEvNS4_8identityENS4_13SM90_TMA_LOADES1A_vS1B_EENS_8epilogue10collective6detail29Sm90TmaWarpSpecializedAdapterINS1F_15DefaultEpilogueISI_SJ_SJ_NS1E_6thread17LinearCombinationISI_Li1EffLNS1J_9ScaleType4KindE0ELNS_15FloatRoundStyleE2ESI_EENS1_15EpilogueDefaultEEEEEvvEEEEvNT_6ParamsE,(.L_x_193 - _ZN7cutlass13device_kernelINS_4gemm6kernel13GemmUniversalIN4cute5tupleIJiiiiEEENS1_10collective13CollectiveMmaINS1_37MainloopSm90TmaGmmaWarpSpecializedFP8ILi28ENS5_IJNS4_1CILi1EEENSA_ILi4EEESB_EEENS1_32KernelTmaWarpSpecializedPingpongEEENS5_IJNSA_ILi64EEESG_SG_EEENS_12float_e5m2_tENS5_IJlSB_lEEESI_SJ_NS4_8TiledMMAINS4_8MMA_AtomIJNS4_4SM904GMMA30MMA_64x64x32_F32E5M2E5M2_SS_TNILNSN_7ScaleInE1ELSP_1EEEEEENS4_6LayoutINS5_IJSB_SB_SB_EEENS5_IJNSA_ILi0EEESU_SU_EEEEENS5_IJNS4_10UnderscoreESX_SX_EEEEENS4_23SM90_TMA_LOAD_MULTICASTENS4_14ComposedLayoutINS4_7SwizzleILi2ELi4ELi3EEENS4_18smem_ptr_flag_bitsILi8EEENSS_INS5_IJNSA_ILi8EEESG_EEENS5_IJSG_SB_EEEEEEEvNS4_8identityENS4_13SM90_TMA_LOADES1A_vS1B_EENS_8epilogue10collective6detail29Sm90TmaWarpSpecializedAdapterINS1F_15DefaultEpilogueISI_SJ_SJ_NS1E_6thread17LinearCombinationISI_Li1EffLNS1J_9ScaleType4KindE0ELNS_15FloatRoundStyleE2ESI_EENS1_15EpilogueDefaultEEEEEvvEEEEvNT_6ParamsE)
        .other          _ZN7cutlass13device_kernelINS_4gemm6kernel13GemmUniversalIN4cute5tupleIJiiiiEEENS1_10collective13CollectiveMmaINS1_37MainloopSm90TmaGmmaWarpSpecializedFP8ILi28ENS5_IJNS4_1CILi1EEENSA_ILi4EEESB_EEENS1_32KernelTmaWarpSpecializedPingpongEEENS5_IJNSA_ILi64EEESG_SG_EEENS_12float_e5m2_tENS5_IJlSB_lEEESI_SJ_NS4_8TiledMMAINS4_8MMA_AtomIJNS4_4SM904GMMA30MMA_64x64x32_F32E5M2E5M2_SS_TNILNSN_7ScaleInE1ELSP_1EEEEEENS4_6LayoutINS5_IJSB_SB_SB_EEENS5_IJNSA_ILi0EEESU_SU_EEEEENS5_IJNS4_10UnderscoreESX_SX_EEEEENS4_23SM90_TMA_LOAD_MULTICASTENS4_14ComposedLayoutINS4_7SwizzleILi2ELi4ELi3EEENS4_18smem_ptr_flag_bitsILi8EEENSS_INS5_IJNSA_ILi8EEESG_EEENS5_IJSG_SB_EEEEEEEvNS4_8identityENS4_13SM90_TMA_LOADES1A_vS1B_EENS_8epilogue10collective6detail29Sm90TmaWarpSpecializedAdapterINS1F_15DefaultEpilogueISI_SJ_SJ_NS1E_6thread17LinearCombinationISI_Li1EffLNS1J_9ScaleType4KindE0ELNS_15FloatRoundStyleE2ESI_EENS1_15EpilogueDefaultEEEEEvvEEEEvNT_6ParamsE,@"STO_CUDA_ENTRY STV_DEFAULT"
_ZN7cutlass13device_kernelINS_4gemm6kernel13GemmUniversalIN4cute5tupleIJiiiiEEENS1_10collective13CollectiveMmaINS1_37MainloopSm90TmaGmmaWarpSpecializedFP8ILi28ENS5_IJNS4_1CILi1EEENSA_ILi4EEESB_EEENS1_32KernelTmaWarpSpecializedPingpongEEENS5_IJNSA_ILi64EEESG_SG_EEENS_12float_e5m2_tENS5_IJlSB_lEEESI_SJ_NS4_8TiledMMAINS4_8MMA_AtomIJNS4_4SM904GMMA30MMA_64x64x32_F32E5M2E5M2_SS_TNILNSN_7ScaleInE1ELSP_1EEEEEENS4_6LayoutINS5_IJSB_SB_SB_EEENS5_IJNSA_ILi0EEESU_SU_EEEEENS5_IJNS4_10UnderscoreESX_SX_EEEEENS4_23SM90_TMA_LOAD_MULTICASTENS4_14ComposedLayoutINS4_7SwizzleILi2ELi4ELi3EEENS4_18smem_ptr_flag_bitsILi8EEENSS_INS5_IJNSA_ILi8EEESG_EEENS5_IJSG_SB_EEEEEEEvNS4_8identityENS4_13SM90_TMA_LOADES1A_vS1B_EENS_8epilogue10collective6detail29Sm90TmaWarpSpecializedAdapterINS1F_15DefaultEpilogueISI_SJ_SJ_NS1E_6thread17LinearCombinationISI_Li1EffLNS1J_9ScaleType4KindE0ELNS_15FloatRoundStyleE2ESI_EENS1_15EpilogueDefaultEEEEEvvEEEEvNT_6ParamsE:
[----:B------:R-:W-:Y:S01]  /*0000*/  LDC R1, c[0x0][0x28] ;  /* 0x00000a00ff017b82 */ /* 0x000fe20000000800 */
[----:B------:R-:W0:Y:S01]  /*0010*/  S2R R11, SR_TID.X ;  /* 0x00000000000b7919 */ /* 0x000e220000002100 */
[----:B------:R-:W-:Y:S01]  /*0020*/  ELECT P0, URZ, PT ;  /* 0x00000000003f782f */ /* 0x000fe20003800000 */
[----:B------:R-:W-:Y:S01]  /*0030*/  BSSY B0, `(.L_x_0) ;  /* 0x000000f000007945 */ /* 0x000fe20003800000 */
[--C-:B0-----:R-:W-:Y:S02]  /*0040*/  SHF.R.U32.HI R0, RZ, 0x5, R11.reuse ;  /* 0x00000005ff007819 */ /* 0x101fe4000001160b */
[----:B------:R-:W-:-:S03]  /*0050*/  SHF.R.U32.HI R5, RZ, 0x7, R11 ;  /* 0x00000007ff057819 */ /* 0x000fc6000001160b */
[----:B------:R-:W0:Y:S04]  /*0060*/  SHFL.IDX PT, R2, R0, RZ, 0x1f ;  /* 0x00001fff00027589 */ /* 0x000e2800000e0000 */
[----:B------:R1:W2:Y:S01]  /*0070*/  SHFL.IDX PT, R6, R5, RZ, 0x1f ;  /* 0x00001fff05067589 */ /* 0x0002a200000e0000 */
[----:B0-----:R-:W-:-:S13]  /*0080*/  ISETP.NE.OR P0, PT, R2, RZ, !P0 ;  /* 0x000000ff0200720c */ /* 0x001fda0004705670 */
[----:B-12---:R-:W-:Y:S05]  /*0090*/  @P0 BRA `(.L_x_1) ;  /* 0x0000000000200947 */ /* 0x006fea0003800000 */
[----:B------:R-:W-:Y:S02]  /*00a0*/  ULDC.64 UR4, c[0x0][0x198] ;  /* 0x0000660000047ab9 */ /* 0x000fe40000000a00 */
[----:B------:R-:W-:Y:S02]  /*00b0*/  UIADD3 UR6, UP0, UR4, 0xf0, URZ ;  /* 0x000000f004067890 */ /* 0x000fe4000ff1e03f */
[----:B------:R-:W-:Y:S02]  /*00c0*/  UIADD3 UR4, UP1, UR4, 0x1f0, URZ ;  /* 0x000001f004047890 */ /* 0x000fe4000ff3e03f */
[----:B------:R-:W-:Y:S02]  /*00d0*/  UIADD3.X UR7, URZ, UR5, URZ, UP0, !UPT ;  /* 0x000000053f077290 */ /* 0x000fe400087fe43f */
[----:B------:R-:W-:-:S07]  /*00e0*/  UIADD3.X UR5, URZ, UR5, URZ, UP1, !UPT ;  /* 0x000000053f057290 */ /* 0x000fce0008ffe43f */
[----:B------:R0:W-:Y:S02]  /*00f0*/  UTMACCTL.PF [UR6] ;  /* 0x00000000060079b9 */ /* 0x0001e40008040000 */
[----:B------:R0:W-:Y:S02]  /*0100*/  UTMACCTL.PF [UR4] ;  /* 0x00000000040079b9 */ /* 0x0001e40008040000 */
[----:B0-----:R-:W-:Y:S01]  /*0110*/  NOP ;  /* 0x0000000000007918 */ /* 0x001fe20000000000 */
.L_x_1:
[----:B------:R-:W-:Y:S05]  /*0120*/  BSYNC B0 ;  /* 0x0000000000007941 */ /* 0x000fea0003800000 */
.L_x_0:
[----:B------:R-:W0:Y:S01]  /*0130*/  SHFL.IDX PT, R7, R0, RZ, 0x1f ;  /* 0x00001fff00077589 */ /* 0x000e2200000e0000 */
[----:B------:R-:W-:Y:S02]  /*0140*/  SHF.R.S32.HI R4, RZ, 0x1f, R11 ;  /* 0x0000001fff047819 */ /* 0x000fe4000001140b */
[----:B0-----:R-:W-:-:S13]  /*0150*/  ISETP.NE.AND P0, PT, R7, RZ, PT ;  /* 0x000000ff0700720c */ /* 0x001fda0003f05270 */
[----:B------:R-:W-:Y:S05]  /*0160*/  @P0 BRA `(.L_x_2) ;  /* 0x0000000400240947 */ /* 0x000fea0003800000 */
[----:B------:R-:W-:Y:S01]  /*0170*/  ELECT P0, URZ, PT ;  /* 0x00000000003f782f */ /* 0x000fe20003800000 */
[----:B------:R-:W-:-:S12]  /*0180*/  BSSY B0, `(.L_x_2) ;  /* 0x0000047000007945 */ /* 0x000fd80003800000 */
[----:B------:R-:W-:Y:S05]  /*0190*/  @!P0 BRA `(.L_x_3) ;  /* 0x0000000400148947 */ /* 0x000fea0003800000 */
[----:B------:R-:W0:Y:S01]  /*01a0*/  S2UR UR8, SR_CgaCtaId ;  /* 0x00000000000879c3 */ /* 0x000e220000008800 */
[----:B------:R-:W-:Y:S01]  /*01b0*/  UMOV UR4, 0x400 ;  /* 0x0000040000047882 */ /* 0x000fe20000000000 */
[----:B------:R-:W-:Y:S01]  /*01c0*/  UMOV UR5, 0x1 ;  /* 0x0000000100057882 */ /* 0x000fe20000000000 */
[----:B------:R-:W-:Y:S02]  /*01d0*/  UMOV UR6, 0x4 ;  /* 0x0000000400067882 */ /* 0x000fe40000000000 */
[----:B------:R-:W-:-:S04]  /*01e0*/  UIADD3 UR6, -UR6, 0x100000, URZ ;  /* 0x0010000006067890 */ /* 0x000fc8000fffe13f */
[----:B------:R-:W-:Y:S02]  /*01f0*/  USHF.L.U32 UR7, UR6, 0xb, URZ ;  /* 0x0000000b06077899 */ /* 0x000fe4000800063f */
[----:B------:R-:W-:Y:S02]  /*0200*/  USHF.L.U32 UR6, UR6, 0x1, URZ ;  /* 0x0000000106067899 */ /* 0x000fe4000800063f */
[----:B0-----:R-:W-:Y:S02]  /*0210*/  ULEA UR8, UR8, UR4, 0x18 ;  /* 0x0000000408087291 */ /* 0x001fe4000f8ec03f */
[----:B------:R-:W-:-:S04]  /*0220*/  UIADD3 UR4, -UR5, 0x100000, URZ ;  /* 0x0010000005047890 */ /* 0x000fc8000fffe13f */
[----:B------:R-:W-:Y:S02]  /*0230*/  USHF.L.U32 UR5, UR4, 0xb, URZ ;  /* 0x0000000b04057899 */ /* 0x000fe4000800063f */
[----:B------:R-:W-:Y:S01]  /*0240*/  USHF.L.U32 UR4, UR4, 0x1, URZ ;  /* 0x0000000104047899 */ /* 0x000fe2000800063f */
[----:B------:R-:W0:Y:S11]  /*0250*/  FENCE.VIEW.ASYNC.S ;  /* 0x00000000000073c6 */ /* 0x000e360000000000 */
[----:B0-----:R0:W1:Y:S01]  /*0260*/  SYNCS.EXCH.64 URZ, [UR8], UR4 ;  /* 0x00000004083f75b2 */ /* 0x0010620008000100 */
[----:B------:R0:W2:Y:S01]  /*0270*/  SYNCS.EXCH.64 URZ, [UR8+0xe0], UR6 ;  /* 0x0000e006083f75b2 */ /* 0x0000a20008000100 */
[----:B------:R0:W3:Y:S01]  /*0280*/  SYNCS.EXCH.64 URZ, [UR8+0x8], UR4 ;  /* 0x00000804083f75b2 */ /* 0x0000e20008000100 */
[----:B------:R0:W4:Y:S01]  /*0290*/  SYNCS.EXCH.64 URZ, [UR8+0xe8], UR6 ;  /* 0x0000e806083f75b2 */ /* 0x0001220008000100 */
[----:B------:R0:W0:Y:S01]  /*02a0*/  SYNCS.EXCH.64 URZ, [UR8+0x10], UR4 ;  /* 0x00001004083f75b2 */ /* 0x0000220008000100 */
        /* <DEDUP_REMOVED lines=51> */
[----:B-1234-:R-:W-:Y:S01]  /*05e0*/  NOP ;  /* 0x0000000000007918 */ /* 0x01efe20000000000 */
.L_x_3:
[----:B0-----:R-:W-:Y:S05]  /*05f0*/  BSYNC B0 ;  /* 0x0000000000007941 */ /* 0x001fea0003800000 */
.L_x_2:
[----:B------:R-:W0:Y:S01]  /*0600*/  SHFL.IDX PT, R9, R0, RZ, 0x1f ;  /* 0x00001fff00097589 */ /* 0x000e2200000e0000 */
[----:B------:R-:W-:Y:S01]  /*0610*/  LEA.HI R4, R4, R11, RZ, 0x7 ;  /* 0x0000000b04047211 */ /* 0x000fe200078f38ff */
[----:B------:R-:W1:Y:S01]  /*0620*/  S2UR UR12, SR_CTAID.X ;  /* 0x00000000000c79c3 */ /* 0x000e620000002500 */
[----:B------:R-:W-:Y:S01]  /*0630*/  ELECT P0, URZ, PT ;  /* 0x00000000003f782f */ /* 0x000fe20003800000 */
[----:B------:R2:W3:Y:S01]  /*0640*/  SHFL.IDX PT, R8, R0, RZ, 0x1f ;  /* 0x00001fff00087589 */ /* 0x0004e200000e0000 */
[----:B------:R-:W-:Y:S02]  /*0650*/  LOP3.LUT R4, R4, 0xffffff80, RZ, 0xc0, !PT ;  /* 0xffffff8004047812 */ /* 0x000fe400078ec0ff */
[----:B------:R-:W-:Y:S01]  /*0660*/  ELECT P1, URZ, PT ;  /* 0x00000000003f782f */ /* 0x000fe20003820000 */
[----:B------:R-:W-:Y:S01]  /*0670*/  NOP ;  /* 0x0000000000007918 */ /* 0x000fe20000000000 */
[----:B------:R-:W4:Y:S01]  /*0680*/  S2R R14, SR_CTAID.Y ;  /* 0x00000000000e7919 */ /* 0x000f220000002600 */
[----:B------:R-:W-:Y:S01]  /*0690*/  ULDC UR4, c[0x0][0x150] ;  /* 0x0000540000047ab9 */ /* 0x000fe20000000800 */
[----:B------:R-:W-:Y:S01]  /*06a0*/  IMAD.IADD R10, R11, 0x1, -R4 ;  /* 0x000000010b0a7824 */ /* 0x000fe200078e0a04 */
[----:B------:R-:W5:Y:S01]  /*06b0*/  LDC R12, c[0x0][0x140] ;  /* 0x00005000ff0c7b82 */ /* 0x000f620000000800 */
[----:B------:R4:W4:Y:S01]  /*06c0*/  SHFL.IDX PT, R13, R5, RZ, 0x1f ;  /* 0x00001fff050d7589 */ /* 0x00092200000e0000 */
[----:B--2---:R-:W-:Y:S01]  /*06d0*/  SHF.R.S32.HI R0, RZ, 0x1f, R7 ;  /* 0x0000001fff007819 */ /* 0x004fe20000011407 */
[----:B------:R-:W-:Y:S01]  /*06e0*/  UMOV UR11, 0x80 ;  /* 0x00000080000b7882 */ /* 0x000fe20000000000 */
[----:B------:R-:W-:Y:S01]  /*06f0*/  SHF.R.S32.HI R23, RZ, 0x1f, R10 ;  /* 0x0000001fff177819 */ /* 0x000fe2000001140a */
[----:B------:R-:W-:Y:S01]  /*0700*/  NOP ;  /* 0x0000000000007918 */ /* 0x000fe20000000000 */
[----:B------:R-:W-:Y:S01]  /*0710*/  LEA.HI R0, R0, R7, RZ, 0x2 ;  /* 0x0000000700007211 */ /* 0x000fe200078f10ff */
[----:B------:R-:W-:Y:S01]  /*0720*/  VIADD R40, R6, 0xffffffff ;  /* 0xffffffff06287836 */ /* 0x000fe20000000000 */
[----:B------:R-:W-:Y:S01]  /*0730*/  LEA.HI R3, R23, R10, RZ, 0x3 ;  /* 0x0000000a17037211 */ /* 0x000fe200078f18ff */
[----:B------:R-:W2:Y:S01]  /*0740*/  LDC R25, c[0x0][0x148] ;  /* 0x00005200ff197b82 */ /* 0x000ea20000000800 */
[----:B------:R-:W-:-:S02]  /*0750*/  LOP3.LUT R0, R0, 0x3ffffffc, RZ, 0xc0, !PT ;  /* 0x3ffffffc00007812 */ /* 0x000fc400078ec0ff */
[--C-:B------:R-:W-:Y:S02]  /*0760*/  SHF.R.S32.HI R4, RZ, 0x3, R3.reuse ;  /* 0x00000003ff047819 */ /* 0x100fe40000011403 */
[----:B0-----:R-:W-:Y:S01]  /*0770*/  ISETP.NE.OR P0, PT, R9, RZ, !P0 ;  /* 0x000000ff0900720c */ /* 0x001fe20004705670 */
[----:B------:R-:W-:Y:S01]  /*0780*/  IMAD.IADD R0, R7, 0x1, -R0 ;  /* 0x0000000107007824 */ /* 0x000fe200078e0a00 */
[----:B------:R-:W-:Y:S02]  /*0790*/  SHF.R.S32.HI R3, RZ, 0x1f, R3 ;  /* 0x0000001fff037819 */ /* 0x000fe40000011403 */
[----:B---3--:R-:W-:Y:S02]  /*07a0*/  ISETP.NE.OR P1, PT, R8, RZ, !P1 ;  /* 0x000000ff0800720c */ /* 0x008fe40004f25670 */
[----:B------:R-:W-:Y:S01]  /*07b0*/  LEA.HI R3, R3, R4, RZ, 0x2 ;  /* 0x0000000403037211 */ /* 0x000fe200078f10ff */
[----:B------:R-:W0:Y:S01]  /*07c0*/  LDC R8, c[0x0][0x144] ;  /* 0x00005100ff087b82 */ /* 0x000e220000000800 */
[----:B------:R-:W-:-:S02]  /*07d0*/  ISETP.GE.U32.AND P5, PT, R40, 0x2, PT ;  /* 0x000000022800780c */ /* 0x000fc40003fa6070 */
[----:B------:R-:W-:Y:S02]  /*07e0*/  LOP3.LUT R9, R3, 0xfffffffc, RZ, 0xc0, !PT ;  /* 0xfffffffc03097812 */ /* 0x000fe400078ec0ff */
[----:B------:R-:W-:Y:S01]  /*07f0*/  SHF.R.S32.HI R3, RZ, 0x1f, R2 ;  /* 0x0000001fff037819 */ /* 0x000fe20000011402 */
[----:B------:R-:W-:Y:S01]  /*0800*/  VOTEU.ALL UP0, P0 ;  /* 0x00000000003f7886 */ /* 0x000fe20000000000 */
[----:B-----5:R-:W-:Y:S01]  /*0810*/  ISETP.EQ.U32.AND P3, PT, R12, 0x1, PT ;  /* 0x000000010c00780c */ /* 0x020fe20003f62070 */
[----:B------:R-:W-:Y:S01]  /*0820*/  IMAD.IADD R9, R4, 0x1, -R9 ;  /* 0x0000000104097824 */ /* 0x000fe200078e0a09 */
[----:B-1----:R-:W-:Y:S01]  /*0830*/  I2FP.F32.U32 R4, UR12 ;  /* 0x0000000c00047c45 */ /* 0x002fe20008201000 */
[----:B------:R-:W-:Y:S01]  /*0840*/  VOTEU.ALL UP1, P1 ;  /* 0x00000000003f7886 */ /* 0x000fe20000820000 */
[----:B------:R-:W1:Y:S01]  /*0850*/  @!UP0 S2UR UR7, SR_CgaCtaId ;  /* 0x00000000000789c3 */ /* 0x000e620000008800 */
[----:B----4-:R-:W-:Y:S01]  /*0860*/  I2FP.F32.U32 R5, R14 ;  /* 0x0000000e00057245 */ /* 0x010fe20000201000 */
[----:B------:R-:W-:-:S02]  /*0870*/  IMAD R0, R0, 0x4, R9 ;  /* 0x0000000400007824 */ /* 0x000fc400078e0209 */
[----:B------:R-:W-:Y:S01]  /*0880*/  FMUL R4, R4, UR4 ;  /* 0x0000000404047c20 */ /* 0x000fe20008400000 */
[----:B------:R-:W-:Y:S01]  /*0890*/  ULDC UR4, c[0x0][0x154] ;  /* 0x0000550000047ab9 */ /* 0x000fe20000000800 */
[----:B------:R-:W-:Y:S01]  /*08a0*/  LEA.HI R3, R3, R2, RZ, 0x2 ;  /* 0x0000000203037211 */ /* 0x000fe200078f10ff */
[----:B------:R-:W-:Y:S01]  /*08b0*/  FMUL R5, R5, UR4 ;  /* 0x0000000405057c20 */ /* 0x000fe20008400000 */
[----:B------:R-:W-:Y:S01]  /*08c0*/  UMOV UR4, 0x20 ;  /* 0x0000002000047882 */ /* 0x000fe20000000000 */
[----:B------:R-:W3:Y:S01]  /*08d0*/  @!UP1 S2UR UR10, SR_CgaCtaId ;  /* 0x00000000000a99c3 */ /* 0x000ee20000008800 */
[----:B------:R-:W4:Y:S01]  /*08e0*/  F2I.U32.TRUNC.NTZ R4, R4 ;  /* 0x0000000400047305 */ /* 0x000f22000020f000 */
[----:B------:R-:W-:Y:S01]  /*08f0*/  LOP3.LUT R3, R3, 0xfffffffc, RZ, 0xc0, !PT ;  /* 0xfffffffc03037812 */ /* 0x000fe200078ec0ff */
[----:B------:R-:W-:Y:S01]  /*0900*/  @!UP0 UMOV UR6, 0x400 ;  /* 0x0000040000068882 */ /* 0x000fe20000000000 */
[----:B------:R-:W-:-:S04]  /*0910*/  @!UP0 UIADD3 UR4, -UR4, 0x100000, URZ ;  /* 0x0010000004048890 */ /* 0x000fc8000fffe13f */
[----:B------:R-:W-:Y:S02]  /*0920*/  @!UP0 USHF.L.U32 UR5, UR4, 0xb, URZ ;  /* 0x0000000b04058899 */ /* 0x000fe4000800063f */
[----:B------:R-:W-:Y:S01]  /*0930*/  @!UP0 USHF.L.U32 UR4, UR4, 0x1, URZ ;  /* 0x0000000104048899 */ /* 0x000fe2000800063f */
[----:B------:R-:W-:Y:S01]  /*0940*/  R2UR UR15, R13 ;  /* 0x000000000d0f72ca */ /* 0x000fe200000e0000 */
[----:B------:R-:W-:Y:S01]  /*0950*/  @!UP1 UMOV UR9, 0x400 ;  /* 0x0000040000099882 */ /* 0x000fe20000000000 */
[----:B------:R-:W-:Y:S01]  /*0960*/  IMAD.IADD R22, R2, 0x1, -R3 ;  /* 0x0000000102167824 */ /* 0x000fe200078e0a03 */
[----:B------:R-:W-:Y:S01]  /*0970*/  VOTEU.ALL UP2, P1 ;  /* 0x00000000003f7886 */ /* 0x000fe20000840000 */
[----:B------:R-:W5:Y:S01]  /*0980*/  F2I.U32.TRUNC.NTZ R5, R5 ;  /* 0x0000000500057305 */ /* 0x000f62000020f000 */
[----:B------:R-:W-:Y:S01]  /*0990*/  IMAD.SHL.U32 R3, R0, 0x4, RZ ;  /* 0x0000000400037824 */ /* 0x000fe200078e00ff */
[----:B------:R-:W-:Y:S01]  /*09a0*/  VOTEU.ALL UP3, P1 ;  /* 0x00000000003f7886 */ /* 0x000fe20000860000 */
[----:B------:R-:W-:Y:S01]  /*09b0*/  VOTEU.ALL UP4, P1 ;  /* 0x00000000003f7886 */ /* 0x000fe20000880000 */
[----:B------:R-:W-:Y:S01]  /*09c0*/  VOTEU.ALL UP5, P1 ;  /* 0x00000000003f7886 */ /* 0x000fe200008a0000 */
[----:B------:R-:W-:Y:S01]  /*09d0*/  ISETP.NE.AND P1, PT, R22, 0x3, PT ;  /* 0x000000031600780c */ /* 0x000fe20003f25270 */
[----:B-1----:R-:W-:Y:S01]  /*09e0*/  @!UP0 ULEA UR8, UR7, UR6, 0x18 ;  /* 0x0000000607088291 */ /* 0x002fe2000f8ec03f */
[----:B------:R-:W-:Y:S01]  /*09f0*/  LOP3.LUT R12, R0, 0xc, R3, 0x78, !PT ;  /* 0x0000000c000c7812 */ /* 0x000fe200078e7803 */
[----:B------:R-:W-:-:S04]  /*0a00*/  @!UP1 UIADD3 UR6, -UR11, 0x100000, URZ ;  /* 0x001000000b069890 */ /* 0x000fc8000fffe13f */
[----:B------:R-:W-:Y:S02]  /*0a10*/  @!UP1 USHF.L.U32 UR7, UR6, 0xb, URZ ;  /* 0x0000000b06079899 */ /* 0x000fe4000800063f */
[----:B------:R-:W-:Y:S01]  /*0a20*/  @!UP1 USHF.L.U32 UR6, UR6, 0x1, URZ ;  /* 0x0000000106069899 */ /* 0x000fe2000800063f */
[----:B----4-:R-:W-:Y:S01]  /*0a30*/  IMAD.MOV R7, RZ, RZ, -R4 ;  /* 0x000000ffff077224 */ /* 0x010fe200078e0a04 */
[----:B------:R-:W-:Y:S01]  /*0a40*/  VOTEU.ALL UP0, P0 ;  /* 0x00000000003f7886 */ /* 0x000fe20000000000 */
[----:B------:R-:W-:Y:S02]  /*0a50*/  ISETP.EQ.OR P1, PT, R22, RZ, !P1 ;  /* 0x000000ff1600720c */ /* 0x000fe40004f22670 */
[----:B0-----:R-:W-:Y:S01]  /*0a60*/  IMAD R24, R8, R7, UR12 ;  /* 0x0000000c08187e24 */ /* 0x001fe2000f8e0207 */
[----:B---3--:R-:W-:Y:S01]  /*0a70*/  @!UP1 ULEA UR9, UR10, UR9, 0x18 ;  /* 0x000000090a099291 */ /* 0x008fe2000f8ec03f */
[----:B-----5:R-:W-:Y:S01]  /*0a80*/  IMAD.MOV R26, RZ, RZ, -R5 ;  /* 0x000000ffff1a7224 */ /* 0x020fe200078e0a05 */
[----:B------:R-:W-:Y:S01]  /*0a90*/  VOTEU.ALL UP1, P0 ;  /* 0x00000000003f7886 */ /* 0x000fe20000020000 */
[----:B------:R-:W-:Y:S01]  /*0aa0*/  LOP3.LUT P0, RZ, R10, 0x7, RZ, 0xc0, !PT ;  /* 0x000000070aff7812 */ /* 0x000fe2000780c0ff */
[----:B------:R-:W0:Y:S02]  /*0ab0*/  FENCE.VIEW.ASYNC.S ;  /* 0x00000000000073c6 */ /* 0x000e240000000000 */
[----:B0-----:R0:W1:Y:S01]  /*0ac0*/  @!UP0 SYNCS.EXCH.64 URZ, [UR8+0x1f0], UR4 ;  /* 0x0001f004083f85b2 */ /* 0x0010620008000100 */
[----:B--2---:R-:W-:Y:S01]  /*0ad0*/  IMAD R3, R25, R26, R14 ;  /* 0x0000001a19037224 */ /* 0x004fe200078e020e */
[----:B------:R-:W-:-:S02]  /*0ae0*/  ISETP.EQ.AND P1, PT, R6, RZ, P1 ;  /* 0x000000ff0600720c */ /* 0x000fc40000f22270 */
[----:B------:R-:W-:Y:S02]  /*0af0*/  ISETP.LT.U32.AND P0, PT, R12, 0x4, !P0 ;  /* 0x000000040c00780c */ /* 0x000fe40004701070 */
[----:B------:R-:W-:Y:S02]  /*0b00*/  ISETP.NE.AND P4, PT, R3, R12, PT ;  /* 0x0000000c0300720c */ /* 0x000fe40003f85270 */
[----:B------:R-:W-:Y:S02]  /*0b10*/  SEL R7, RZ, 0x1, !P1 ;  /* 0x00000001ff077807 */ /* 0x000fe40004800000 */
[----:B------:R-:W-:Y:S02]  /*0b20*/  ISETP.EQ.OR P4, PT, R24, RZ, !P4 ;  /* 0x000000ff1800720c */ /* 0x000fe40006782670 */
[----:B------:R-:W-:Y:S02]  /*0b30*/  ISETP.NE.AND P2, PT, R6, RZ, PT ;  /* 0x000000ff0600720c */ /* 0x000fe40003f45270 */
[----:B------:R-:W-:Y:S01]  /*0b40*/  PLOP3.LUT P0, PT, P0, P4, PT, 0x80, 0x0 ;  /* 0x000000000000781c */ /* 0x000fe20000709070 */
[----:B------:R0:W2:Y:S01]  /*0b50*/  @!UP1 SYNCS.EXCH.64 URZ, [UR8+0x1f8], UR4 ;  /* 0x0001f804083f95b2 */ /* 0x0000a20008000100 */
[----:B------:R-:W-:Y:S01]  /*0b60*/  NOP ;  /* 0x0000000000007918 */ /* 0x000fe20000000000 */
[----:B------:R-:W-:Y:S01]  /*0b70*/  SEL R7, R7, 0x2, P5 ;  /* 0x0000000207077807 */ /* 0x000fe20002800000 */
[----:B------:R0:W3:Y:S01]  /*0b80*/  @!UP2 SYNCS.EXCH.64 URZ, [UR9+0x1d0], UR6 ;  /* 0x0001d006093fa5b2 */ /* 0x0000e20008000100 */
[----:B------:R0:W4:Y:S01]  /*0b90*/  @!UP3 SYNCS.EXCH.64 URZ, [UR9+0x1d8], UR6 ;  /* 0x0001d806093fb5b2 */ /* 0x0001220008000100 */
[----:B------:R0:W0:Y:S01]  /*0ba0*/  @!UP4 SYNCS.EXCH.64 URZ, [UR9+0x1e0], UR6 ;  /* 0x0001e006093fc5b2 */ /* 0x0000220008000100 */
[----:B------:R0:W0:Y:S01]  /*0bb0*/  @!UP5 SYNCS.EXCH.64 URZ, [UR9+0x1e8], UR6 ;  /* 0x0001e806093fd5b2 */ /* 0x0000220008000100 */
[----:B------:R-:W-:Y:S01]  /*0bc0*/  NOP ;  /* 0x0000000000007918 */ /* 0x000fe20000000000 */
[----:B------:R-:W-:Y:S05]  /*0bd0*/  @!P3 BRA `(.L_x_4) ;  /* 0x000000000008b947 */ /* 0x000fea0003800000 */
[----:B01234-:R-:W-:Y:S01]  /*0be0*/  UCGABAR_ARV ;  /* 0x00000000000079c7 */ /* 0x01ffe20008000000 */
[----:B------:R-:W-:Y:S05]  /*0bf0*/  BRA `(.L_x_5) ;  /* 0x0000000000047947 */ /* 0x000fea0003800000 */
.L_x_4:
[----:B01234-:R-:W-:Y:S01]  /*0c00*/  NOP ;  /* 0x0000000000007918 */ /* 0x01ffe20000000000 */
.L_x_5:
[----:B------:R-:W-:Y:S01]  /*0c10*/  ULDC.64 UR4, c[0x0][0x598] ;  /* 0x0001660000047ab9 */ /* 0x000fe20000000a00 */
[----:B------:R-:W-:Y:S01]  /*0c20*/  ULDC.64 UR20, c[0x0][0x208] ;  /* 0x0000820000147ab9 */ /* 0x000fe20000000a00 */
[----:B------:R-:W-:-:S04]  /*0c30*/  ISETP.NE.U32.AND P1, PT, RZ, UR4, PT ;  /* 0x00000004ff007c0c */ /* 0x000fc8000bf25070 */
[----:B------:R-:W-:-:S13]  /*0c40*/  ISETP.NE.AND.EX P1, PT, RZ, UR5, PT, P1 ;  /* 0x00000005ff007c0c */ /* 0x000fda000bf25310 */
[----:B------:R-:W-:Y:S05]  /*0c50*/  @!P1 BRA `(.L_x_6) ;  /* 0x00000000001c9947 */ /* 0x000fea0003800000 */
[----:B------:R-:W0:Y:S02]  /*0c60*/  LDC.64 R2, c[0x0][0x598] ;  /* 0x00016600ff027b82 */ /* 0x000e240000000a00 */
[----:B0-----:R-:W2:Y:S02]  /*0c70*/  LDG.E.64 R2, desc[UR20][R2.64] ;  /* 0x0000001402027981 */ /* 0x001ea4000c1e1b00 */
[----:B--2---:R-:W-:-:S04]  /*0c80*/  ISETP.NE.U32.AND P1, PT, R2, RZ, PT ;  /* 0x000000ff0200720c */ /* 0x004fc80003f25070 */
[----:B------:R-:W-:-:S13]  /*0c90*/  ISETP.NE.AND.EX P1, PT, R3, RZ, PT, P1 ;  /* 0x000000ff0300720c */ /* 0x000fda0003f25310 */
[----:B------:R-:W-:Y:S05]  /*0ca0*/  @!P1 BRA `(.L_x_6) ;  /* 0x0000000000089947 */ /* 0x000fea0003800000 */
[----:B------:R0:W5:Y:S01]  /*0cb0*/  LD.E R13, desc[UR20][R2.64] ;  /* 0x00000014020d7980 */ /* 0x000162000c101900 */
[----:B------:R-:W-:Y:S05]  /*0cc0*/  BRA `(.L_x_7) ;  /* 0x0000000000207947 */ /* 0x000fea0003800000 */
.L_x_6:
[----:B------:R-:W-:Y:S02]  /*0cd0*/  ULDC.64 UR4, c[0x0][0x588] ;  /* 0x0001620000047ab9 */ /* 0x000fe40000000a00 */
[----:B------:R-:W-:-:S04]  /*0ce0*/  ISETP.NE.U32.AND P1, PT, RZ, UR4, PT ;  /* 0x00000004ff007c0c */ /* 0x000fc8000bf25070 */
[----:B------:R-:W-:-:S13]  /*0cf0*/  ISETP.NE.AND.EX P1, PT, RZ, UR5, PT, P1 ;  /* 0x00000005ff007c0c */ /* 0x000fda000bf25310 */
[----:B------:R-:W-:Y:S05]  /*0d00*/  @!P1 BRA `(.L_x_8) ;  /* 0x00000000000c9947 */ /* 0x000fea0003800000 */
[----:B------:R-:W0:Y:S02]  /*0d10*/  LDC.64 R2, c[0x0][0x588] ;  /* 0x00016200ff027b82 */ /* 0x000e240000000a00 */
[----:B0-----:R1:W5:Y:S01]  /*0d20*/  LDG.E R13, desc[UR20][R2.64] ;  /* 0x00000014020d7981 */ /* 0x001362000c1e1900 */
[----:B------:R-:W-:Y:S05]  /*0d30*/  BRA `(.L_x_7) ;  /* 0x0000000000047947 */ /* 0x000fea0003800000 */
.L_x_8:
[----:B------:R-:W2:Y:S02]  /*0d40*/  LDC R13, c[0x0][0x580] ;  /* 0x00016000ff0d7b82 */ /* 0x000ea40000000800 */
.L_x_7:
[----:B------:R-:W-:Y:S02]  /*0d50*/  ULDC.64 UR4, c[0x0][0x5a0] ;  /* 0x0001680000047ab9 */ /* 0x000fe40000000a00 */
[----:B------:R-:W-:-:S04]  /*0d60*/  ISETP.NE.U32.AND P1, PT, RZ, UR4, PT ;  /* 0x00000004ff007c0c */ /* 0x000fc8000bf25070 */
[----:B------:R-:W-:-:S13]  /*0d70*/  ISETP.NE.AND.EX P1, PT, RZ, UR5, PT, P1 ;  /* 0x00000005ff007c0c */ /* 0x000fda000bf25310 */
[----:B------:R-:W-:Y:S05]  /*0d80*/  @!P1 BRA `(.L_x_9) ;  /* 0x00000000001c9947 */ /* 0x000fea0003800000 */
[----:B01----:R-:W0:Y:S02]  /*0d90*/  LDC.64 R2, c[0x0][0x5a0] ;  /* 0x00016800ff027b82 */ /* 0x003e240000000a00 */
[----:B0-----:R-:W3:Y:S02]  /*0da0*/  LDG.E.64 R2, desc[UR20][R2.64] ;  /* 0x0000001402027981 */ /* 0x001ee4000c1e1b00 */
[----:B---3--:R-:W-:-:S04]  /*0db0*/  ISETP.NE.U32.AND P1, PT, R2, RZ, PT ;  /* 0x000000ff0200720c */ /* 0x008fc80003f25070 */
[----:B------:R-:W-:-:S13]  /*0dc0*/  ISETP.NE.AND.EX P1, PT, R3, RZ, PT, P1 ;  /* 0x000000ff0300720c */ /* 0x000fda0003f25310 */
[----:B------:R-:W-:Y:S05]  /*0dd0*/  @!P1 BRA `(.L_x_9) ;  /* 0x0000000000089947 */ /* 0x000fea0003800000 */
[----:B------:R0:W5:Y:S01]  /*0de0*/  LD.E R16, desc[UR20][R2.64] ;  /* 0x0000001402107980 */ /* 0x000162000c101900 */
[----:B------:R-:W-:Y:S05]  /*0df0*/  BRA `(.L_x_10) ;  /* 0x0000000000207947 */ /* 0x000fea0003800000 */
.L_x_9:
[----:B------:R-:W-:Y:S02]  /*0e00*/  ULDC.64 UR4, c[0x0][0x590] ;  /* 0x0001640000047ab9 */ /* 0x000fe40000000a00 */
[----:B------:R-:W-:-:S04]  /*0e10*/  ISETP.NE.U32.AND P1, PT, RZ, UR4, PT ;  /* 0x00000004ff007c0c */ /* 0x000fc8000bf25070 */
[----:B------:R-:W-:-:S13]  /*0e20*/  ISETP.NE.AND.EX P1, PT, RZ, UR5, PT, P1 ;  /* 0x00000005ff007c0c */ /* 0x000fda000bf25310 */
[----:B------:R-:W-:Y:S05]  /*0e30*/  @!P1 BRA `(.L_x_11) ;  /* 0x00000000000c9947 */ /* 0x000fea0003800000 */
[----:B------:R-:W3:Y:S02]  /*0e40*/  LDC.64 R16, c[0x0][0x590] ;  /* 0x00016400ff107b82 */ /* 0x000ee40000000a00 */
[----:B---3--:R3:W5:Y:S01]  /*0e50*/  LDG.E R16, desc[UR20][R16.64] ;  /* 0x0000001410107981 */ /* 0x008762000c1e1900 */
[----:B------:R-:W-:Y:S05]  /*0e60*/  BRA `(.L_x_10) ;  /* 0x0000000000047947 */ /* 0x000fea0003800000 */
.L_x_11:
[----:B------:R-:W4:Y:S02]  /*0e70*/  LDC R16, c[0x0][0x584] ;  /* 0x00016100ff107b82 */ /* 0x000f240000000800 */
.L_x_10:
[----:B------:R-:W1:Y:S01]  /*0e80*/  LDC R0, c[0x0][0x65c] ;  /* 0x00019700ff007b82 */ /* 0x000e620000000800 */
[----:B------:R-:W-:Y:S01]  /*0e90*/  ULDC UR8, c[0x0][0x28c] ;  /* 0x0000a30000087ab9 */ /* 0x000fe20000000800 */
[----:B------:R-:W-:Y:S01]  /*0ea0*/  ISETP.NE.AND P1, PT, R6, 0x2, PT ;  /* 0x000000020600780c */ /* 0x000fe20003f25270 */
[----:B------:R-:W-:Y:S01]  /*0eb0*/  UIADD3 UR8, UR8, 0x3f, URZ ;  /* 0x0000003f08087890 */ /* 0x000fe2000fffe03f */
[----:B------:R-:W-:Y:S01]  /*0ec0*/  IMAD.U32 R4, RZ, RZ, UR12 ;  /* 0x0000000cff047e24 */ /* 0x000fe2000f8e00ff */
[----:B------:R-:W-:Y:S01]  /*0ed0*/  UMOV UR5, URZ ;  /* 0x0000003f00057c82 */ /* 0x000fe20008000000 */
[----:B------:R-:W-:Y:S01]  /*0ee0*/  UMOV UR4, URZ ;  /* 0x0000003f00047c82 */ /* 0x000fe20008000000 */
[----:B------:R-:W-:-:S04]  /*0ef0*/  USHF.R.S32.HI UR9, URZ, 0x1f, UR8 ;  /* 0x0000001f3f097899 */ /* 0x000fc80008011408 */
[----:B------:R-:W-:-:S04]  /*0f00*/  ULEA.HI UR9, UR9, UR8, URZ, 0x6 ;  /* 0x0000000809097291 */ /* 0x000fc8000f8f303f */
[----:B------:R-:W-:Y:S01]  /*0f10*/  USHF.R.S32.HI UR13, URZ, 0x6, UR9 ;  /* 0x000000063f0d7899 */ /* 0x000fe20008011409 */
[----:B-1----:R-:W-:-:S13]  /*0f20*/  ISETP.NE.AND P4, PT, R0, 0x1, PT ;  /* 0x000000010000780c */ /* 0x002fda0003f85270 */
[----:B0-----:R-:W0:Y:S01]  /*0f30*/  @P4 LDC R3, c[0x0][0x10] ;  /* 0x00000400ff034b82 */ /* 0x001e220000000800 */
[----:B------:R-:W-:Y:S02]  /*0f40*/  @P4 IMAD.MOV.U32 R15, RZ, RZ, RZ ;  /* 0x000000ffff0f4224 */ /* 0x000fe400078e00ff */
[----:B------:R-:W-:-:S05]  /*0f50*/  @P4 IMAD.MOV.U32 R5, RZ, RZ, RZ ;  /* 0x000000ffff054224 */ /* 0x000fca00078e00ff */
[----:B------:R-:W1:Y:S01]  /*0f60*/  @!P4 LDC R9, c[0x0][0xc] ;  /* 0x00000300ff09cb82 */ /* 0x000e620000000800 */
[----:B------:R-:W-:Y:S01]  /*0f70*/  ULDC UR6, c[0x0][0xc] ;  /* 0x0000030000067ab9 */ /* 0x000fe20000000800 */
[----:B------:R-:W-:Y:S02]  /*0f80*/  ULDC UR7, c[0x0][0x10] ;  /* 0x0000040000077ab9 */ /* 0x000fe40000000800 */
[----:B------:R-:W-:-:S04]  /*0f90*/  UIMAD.WIDE.U32 UR6, UR6, UR7, URZ ;  /* 0x00000007060672a5 */ /* 0x000fc8000f8e003f */
[----:B------:R-:W3:Y:S01]  /*0fa0*/  LDC R8, c[0x0][0x14] ;  /* 0x00000500ff087b82 */ /* 0x000ee20000000800 */
[----:B0-----:R-:W-:-:S04]  /*0fb0*/  @P4 IMAD.WIDE.U32 R2, R3, UR12, R14 ;  /* 0x0000000c03024c25 */ /* 0x001fc8000f8e000e */
[----:B------:R-:W-:Y:S02]  /*0fc0*/  @P4 IMAD.IADD R3, R3, 0x1, R5 ;  /* 0x0000000103034824 */ /* 0x000fe400078e0205 */
[----:B------:R-:W-:Y:S02]  /*0fd0*/  IMAD.MOV.U32 R5, RZ, RZ, RZ ;  /* 0x000000ffff057224 */ /* 0x000fe400078e00ff */
[----:B-1----:R-:W-:-:S04]  /*0fe0*/  @!P4 IMAD.WIDE.U32 R4, R14, R9, R4 ;  /* 0x000000090e04c225 */ /* 0x002fc800078e0004 */
[----:B------:R-:W-:Y:S02]  /*0ff0*/  @!P4 IMAD.MOV.U32 R2, RZ, RZ, R4 ;  /* 0x000000ffff02c224 */ /* 0x000fe400078e0004 */
[C---:B---3--:R-:W-:Y:S02]  /*1000*/  IMAD R17, R8.reuse, UR7, RZ ;  /* 0x0000000708117c24 */ /* 0x048fe4000f8e02ff */
[----:B------:R-:W-:Y:S01]  /*1010*/  IMAD.WIDE.U32 R8, R8, UR6, RZ ;  /* 0x0000000608087c25 */ /* 0x000fe2000f8e00ff */
[----:B------:R-:W-:-:S03]  /*1020*/  ULDC.64 UR6, c[0x0][0x650] ;  /* 0x0001940000067ab9 */ /* 0x000fc60000000a00 */
[----:B------:R-:W-:Y:S02]  /*1030*/  @!P4 IMAD.MOV.U32 R3, RZ, RZ, R5 ;  /* 0x000000ffff03c224 */ /* 0x000fe400078e0005 */
[----:B------:R-:W-:Y:S01]  /*1040*/  IMAD.IADD R0, R9, 0x1, R17 ;  /* 0x0000000109007824 */ /* 0x000fe200078e0211 */
[----:B------:R-:W-:Y:S06]  /*1050*/  @P1 BRA `(.L_x_12) ;  /* 0x0000000000201947 */ /* 0x000fec0003800000 */
[----:B------:R-:W-:Y:S01]  /*1060*/  USHF.R.U32.HI UR4, URZ, 0x2, UR13 ;  /* 0x000000023f047899 */ /* 0x000fe2000801160d */
[----:B------:R-:W-:Y:S01]  /*1070*/  IADD3 R2, P1, R2, R8, RZ ;  /* 0x0000000802027210 */ /* 0x000fe20007f3e0ff */
[----:B------:R-:W-:Y:S02]  /*1080*/  UISETP.GE.U32.AND UP0, UPT, UR13, 0x1c, UPT ;  /* 0x0000001c0d00788c */ /* 0x000fe4000bf06070 */
[----:B------:R-:W-:Y:S02]  /*1090*/  UIMAD.WIDE.U32 UR4, UR4, 0x24924925, URZ ;  /* 0x24924925040478a5 */ /* 0x000fe4000f8e003f */
[----:B------:R-:W-:-:S05]  /*10a0*/  IMAD.X R3, R0, 0x1, R3, P1 ;  /* 0x0000000100037824 */ /* 0x000fca00008e0603 */
[----:B------:R-:W-:Y:S02]  /*10b0*/  UMOV UR4, URZ ;  /* 0x0000003f00047c82 */ /* 0x000fe40008000000 */
[----:B------:R-:W-:Y:S02]  /*10c0*/  @UP0 ULOP3.LUT UR4, UR5, 0x1, URZ, 0xc0, !UPT ;  /* 0x0000000105040892 */ /* 0x000fe4000f8ec03f */
[----:B------:R-:W-:-:S12]  /*10d0*/  UIMAD UR5, UR5, -0x1c, UR13 ;  /* 0xffffffe4050578a4 */ /* 0x000fd8000f8e020d */
.L_x_12:
[----:B------:R-:W-:Y:S01]  /*10e0*/  ISETP.GE.U32.AND P1, PT, R2, UR6, PT ;  /* 0x0000000602007c0c */ /* 0x000fe2000bf26070 */
[----:B------:R-:W-:Y:S01]  /*10f0*/  IMAD.MOV.U32 R6, RZ, RZ, -0x1 ;  /* 0xffffffffff067424 */ /* 0x000fe200078e00ff */
[----:B------:R-:W-:Y:S01]  /*1100*/  PRMT R17, RZ, 0x7610, R17 ;  /* 0x00007610ff117816 */ /* 0x000fe20000000011 */
[----:B------:R-:W-:Y:S01]  /*1110*/  IMAD.MOV.U32 R4, RZ, RZ, -0x1 ;  /* 0xffffffffff047424 */ /* 0x000fe200078e00ff */
[----:B------:R-:W-:Y:S01]  /*1120*/  ISETP.GE.U32.AND.EX P1, PT, R3, UR7, PT, P1 ;  /* 0x0000000703007c0c */ /* 0x000fe2000bf26110 */
[----:B------:R-:W-:-:S12]  /*1130*/  IMAD.MOV.U32 R5, RZ, RZ, -0x1 ;  /* 0xffffffffff057424 */ /* 0x000fd800078e00ff */
[----:B------:R-:W-:Y:S05]  /*1140*/  @P1 BRA `(.L_x_13) ;  /* 0x0000000400241947 */ /* 0x000fea0003800000 */
[----:B------:R-:W0:Y:S01]  /*1150*/  LDC.64 R28, c[0x0][0x628] ;  /* 0x00018a00ff1c7b82 */ /* 0x000e220000000a00 */
[----:B------:R-:W-:Y:S02]  /*1160*/  IMAD.MOV.U32 R4, RZ, RZ, R2 ;  /* 0x000000ffff047224 */ /* 0x000fe400078e0002 */
[----:B------:R-:W-:-:S05]  /*1170*/  IMAD.MOV.U32 R5, RZ, RZ, R3 ;  /* 0x000000ffff057224 */ /* 0x000fca00078e0003 */
[----:B------:R-:W1:Y:S08]  /*1180*/  LDC R6, c[0x0][0x630] ;  /* 0x00018c00ff067b82 */ /* 0x000e700000000800 */
[----:B------:R-:W3:Y:S01]  /*1190*/  LDC.64 R30, c[0x0][0x620] ;  /* 0x00018800ff1e7b82 */ /* 0x000ee20000000a00 */
[----:B0-----:R-:W-:-:S04]  /*11a0*/  ISETP.NE.U32.AND P1, PT, R28, RZ, PT ;  /* 0x000000ff1c00720c */ /* 0x001fc80003f25070 */
[----:B------:R-:W-:-:S13]  /*11b0*/  ISETP.NE.AND.EX P1, PT, R29, RZ, PT, P1 ;  /* 0x000000ff1d00720c */ /* 0x000fda0003f25310 */
[----:B-1-3--:R-:W-:Y:S05]  /*11c0*/  @!P1 BRA `(.L_x_14) ;  /* 0x0000000000289947 */ /* 0x00afea0003800000 */
[----:B------:R-:W0:Y:S02]  /*11d0*/  LDC R17, c[0x0][0x634] ;  /* 0x00018d00ff117b82 */ /* 0x000e240000000800 */
[----:B0-----:R-:W-:-:S05]  /*11e0*/  IADD3 R17, P1, R2, R17, RZ ;  /* 0x0000001102117210 */ /* 0x001fca0007f3e0ff */
[----:B------:R-:W-:-:S04]  /*11f0*/  IMAD.X R27, RZ, RZ, R3, P1 ;  /* 0x000000ffff1b7224 */ /* 0x000fc800008e0603 */
[----:B------:R-:W-:-:S04]  /*1200*/  IMAD.WIDE.U32 R4, R27, R28, RZ ;  /* 0x0000001c1b047225 */ /* 0x000fc800078e00ff */
[----:B------:R-:W-:-:S04]  /*1210*/  IMAD.WIDE.U32 R18, P1, R17, R29, R4 ;  /* 0x0000001d11127225 */ /* 0x000fc80007820004 */
[----:B------:R-:W-:-:S04]  /*1220*/  IMAD.WIDE.U32 R4, R17, R28, RZ ;  /* 0x0000001c11047225 */ /* 0x000fc800078e00ff */
[----:B------:R-:W-:Y:S01]  /*1230*/  IMAD.X R21, RZ, RZ, RZ, P1 ;  /* 0x000000ffff157224 */ /* 0x000fe200008e06ff */
[----:B------:R-:W-:Y:S01]  /*1240*/  IADD3 RZ, P1, R5, R18, RZ ;  /* 0x0000001205ff7210 */ /* 0x000fe20007f3e0ff */
[----:B------:R-:W-:-:S04]  /*1250*/  IMAD.MOV.U32 R20, RZ, RZ, R19 ;  /* 0x000000ffff147224 */ /* 0x000fc800078e0013 */
[----:B------:R-:W-:-:S08]  /*1260*/  IMAD.WIDE.U32.X R4, R27, R29, R20, P1 ;  /* 0x0000001d1b047225 */ /* 0x000fd000008e0414 */
.L_x_14:
[----:B------:R-:W0:Y:S01]  /*1270*/  LDC.64 R32, c[0x0][0x640] ;  /* 0x00019000ff207b82 */ /* 0x000e220000000a00 */
[-CC-:B------:R-:W-:Y:S01]  /*1280*/  SHF.R.U64 R37, R4, R6.reuse, R5.reuse ;  /* 0x0000000604257219 */ /* 0x180fe20000001205 */
[----:B------:R-:W-:Y:S01]  /*1290*/  IMAD.MOV.U32 R35, RZ, RZ, 0x1 ;  /* 0x00000001ff237424 */ /* 0x000fe200078e00ff */
[----:B------:R-:W-:Y:S02]  /*12a0*/  SHF.R.U32.HI R4, RZ, R6, R5 ;  /* 0x00000006ff047219 */ /* 0x000fe40000011605 */
[----:B------:R-:W-:-:S03]  /*12b0*/  IADD3 R17, P1, RZ, -R37, RZ ;  /* 0x80000025ff117210 */ /* 0x000fc60007f3e0ff */
[----:B------:R-:W1:Y:S02]  /*12c0*/  LDC R18, c[0x0][0x618] ;  /* 0x00018600ff127b82 */ /* 0x000e640000000800 */
[----:B------:R-:W-:-:S04]  /*12d0*/  IMAD.X R5, RZ, RZ, ~R4, P1 ;  /* 0x000000ffff057224 */ /* 0x000fc800008e0e04 */
[-C--:B------:R-:W-:Y:S02]  /*12e0*/  IMAD R6, R5, R30.reuse, RZ ;  /* 0x0000001e05067224 */ /* 0x080fe400078e02ff */
[----:B------:R-:W3:Y:S01]  /*12f0*/  LDC R19, c[0x0][0x608] ;  /* 0x00018200ff137b82 */ /* 0x000ee20000000800 */
[----:B------:R-:W-:-:S04]  /*1300*/  IMAD.WIDE.U32 R4, R17, R30, R2 ;  /* 0x0000001e11047225 */ /* 0x000fc800078e0002 */
[----:B------:R-:W-:-:S03]  /*1310*/  IMAD R17, R17, R31, R6 ;  /* 0x0000001f11117224 */ /* 0x000fc600078e0206 */
[----:B------:R-:W2:Y:S01]  /*1320*/  LDC R28, c[0x0][0x658] ;  /* 0x00019600ff1c7b82 */ /* 0x000ea20000000800 */
[----:B------:R-:W-:Y:S01]  /*1330*/  IMAD.IADD R5, R5, 0x1, R17 ;  /* 0x0000000105057824 */ /* 0x000fe200078e0211 */
[----:B0-----:R-:W-:Y:S01]  /*1340*/  ISETP.NE.U32.AND P1, PT, R32, RZ, PT ;  /* 0x000000ff2000720c */ /* 0x001fe20003f25070 */
[----:B------:R-:W-:-:S03]  /*1350*/  IMAD.MOV.U32 R17, RZ, RZ, -0x1 ;  /* 0xffffffffff117424 */ /* 0x000fc600078e00ff */
[----:B------:R-:W-:Y:S02]  /*1360*/  ISETP.NE.AND.EX P1, PT, R33, RZ, PT, P1 ;  /* 0x000000ff2100720c */ /* 0x000fe40003f25310 */
[----:B------:R-:W0:Y:S01]  /*1370*/  LDC R31, c[0x0][0x600] ;  /* 0x00018000ff1f7b82 */ /* 0x000e220000000800 */
[-CC-:B-1----:R-:W-:Y:S02]  /*1380*/  SHF.R.U64 R29, R4, R18.reuse, R5.reuse ;  /* 0x00000012041d7219 */ /* 0x182fe40000001205 */
[----:B------:R-:W-:-:S05]  /*1390*/  SHF.R.U32.HI R4, RZ, R18, R5 ;  /* 0x00000012ff047219 */ /* 0x000fca0000011605 */
[----:B------:R-:W1:Y:S01]  /*13a0*/  LDC R30, c[0x0][0x648] ;  /* 0x00019200ff1e7b82 */ /* 0x000e620000000800 */
[-CC-:B---3--:R-:W-:Y:S02]  /*13b0*/  SHF.R.U64 R39, R29, R19.reuse, R4.reuse ;  /* 0x000000131d277219 */ /* 0x188fe40000001204 */
[----:B------:R-:W-:-:S05]  /*13c0*/  SHF.R.U32.HI R5, RZ, R19, R4 ;  /* 0x00000013ff057219 */ /* 0x000fca0000011604 */
[----:B------:R-:W3:Y:S01]  /*13d0*/  LDC R34, c[0x0][0x638] ;  /* 0x00018e00ff227b82 */ /* 0x000ee20000000800 */
[-C--:B--2---:R-:W-:Y:S02]  /*13e0*/  SHF.L.U32 R4, R17, R28.reuse, RZ ;  /* 0x0000001c11047219 */ /* 0x084fe400000006ff */
[--C-:B------:R-:W-:Y:S02]  /*13f0*/  SHF.R.U64 R38, R39, R28, R5.reuse ;  /* 0x0000001c27267219 */ /* 0x100fe40000001205 */
[----:B------:R-:W-:Y:S02]  /*1400*/  LOP3.LUT R6, RZ, R4, RZ, 0x33, !PT ;  /* 0x00000004ff067212 */ /* 0x000fe400078e33ff */
[----:B------:R-:W-:Y:S01]  /*1410*/  SHF.R.U32.HI R5, RZ, R28, R5 ;  /* 0x0000001cff057219 */ /* 0x000fe20000011605 */
[----:B------:R-:W2:Y:S01]  /*1420*/  LDC R36, c[0x0][0x610] ;  /* 0x00018400ff247b82 */ /* 0x000ea20000000800 */
[----:B------:R-:W-:Y:S01]  /*1430*/  IMAD.MOV.U32 R4, RZ, RZ, R38 ;  /* 0x000000ffff047224 */ /* 0x000fe200078e0026 */
[----:B------:R-:W-:Y:S06]  /*1440*/  @!P1 BRA `(.L_x_15) ;  /* 0x0000000000289947 */ /* 0x000fec0003800000 */
[----:B------:R-:W4:Y:S02]  /*1450*/  LDC R17, c[0x0][0x64c] ;  /* 0x00019300ff117b82 */ /* 0x000f240000000800 */
[----:B----4-:R-:W-:-:S05]  /*1460*/  IADD3 R17, P1, R38, R17, RZ ;  /* 0x0000001126117210 */ /* 0x010fca0007f3e0ff */
        /* <DEDUP_REMOVED lines=8> */
.L_x_15:
[----:B-1----:R-:W-:Y:S01]  /*14f0*/  SHF.R.U64 R15, R4, R30, R5 ;  /* 0x0000001e040f7219 */ /* 0x002fe20000001205 */
[----:B------:R-:W-:Y:S01]  /*1500*/  @P4 IMAD R24, R25, R26, R14 ;  /* 0x0000001a19184224 */ /* 0x000fe200078e020e */
[----:B------:R-:W-:Y:S01]  /*1510*/  LOP3.LUT R5, R39, R6, RZ, 0xc0, !PT ;  /* 0x0000000627057212 */ /* 0x000fe200078ec0ff */
[----:B0-----:R-:W-:Y:S01]  /*1520*/  VIADD R6, R31, 0xffffffff ;  /* 0xffffffff1f067836 */ /* 0x001fe20000000000 */
[----:B------:R-:W-:Y:S01]  /*1530*/  SHF.L.U32 R4, R35, R28, RZ ;  /* 0x0000001c23047219 */ /* 0x000fe200000006ff */
[----:B------:R-:W-:-:S03]  /*1540*/  IMAD.MOV R17, RZ, RZ, -R15 ;  /* 0x000000ffff117224 */ /* 0x000fc600078e0a0f */
[----:B------:R-:W-:Y:S01]  /*1550*/  LOP3.LUT R29, R29, R6, RZ, 0xc0, !PT ;  /* 0x000000061d1d7212 */ /* 0x000fe200078ec0ff */
[----:B------:R-:W-:Y:S02]  /*1560*/  IMAD R5, R4, R15, R5 ;  /* 0x0000000f04057224 */ /* 0x000fe400078e0205 */
[----:B---3--:R-:W-:Y:S02]  /*1570*/  IMAD R4, R17, R34, R38 ;  /* 0x0000002211047224 */ /* 0x008fe400078e0226 */
[----:B--2---:R-:W-:Y:S02]  /*1580*/  IMAD R6, R5, R36, R24 ;  /* 0x0000002405067224 */ /* 0x004fe400078e0218 */
[----:B------:R-:W-:Y:S02]  /*1590*/  IMAD R5, R4, R31, R29 ;  /* 0x0000001f04057224 */ /* 0x000fe400078e021d */
[----:B------:R-:W-:-:S03]  /*15a0*/  IMAD.MOV.U32 R17, RZ, RZ, 0x1 ;  /* 0x00000001ff117424 */ /* 0x000fc600078e00ff */
[----:B------:R-:W-:Y:S02]  /*15b0*/  SEL R4, R5, R6, !P4 ;  /* 0x0000000605047207 */ /* 0x000fe40006000000 */
[----:B------:R-:W-:Y:S01]  /*15c0*/  SEL R6, R6, R5, !P4 ;  /* 0x0000000506067207 */ /* 0x000fe20006000000 */
[----:B------:R-:W-:-:S07]  /*15d0*/  IMAD.MOV.U32 R5, RZ, RZ, R37 ;  /* 0x000000ffff057224 */ /* 0x000fce00078e0025 */
.L_x_13:
[----:B------:R-:W-:Y:S05]  /*15e0*/  @!P3 BRA `(.L_x_16) ;  /* 0x00000000000cb947 */ /* 0x000fea0003800000 */
[----:B------:R-:W-:Y:S01]  /*15f0*/  UCGABAR_WAIT ;  /* 0x0000000000007dc7 */ /* 0x000fe20008000000 */
[----:B------:R-:W-:Y:S01]  /*1600*/  CCTL.IVALL ;  /* 0x00000000ff00798f */ /* 0x000fe20002000000 */
[----:B------:R-:W-:Y:S05]  /*1610*/  BRA `(.L_x_17) ;  /* 0x0000000000047947 */ /* 0x000fea0003800000 */
.L_x_16:
[----:B------:R-:W-:Y:S06]  /*1620*/  BAR.SYNC.DEFER_BLOCKING 0x0 ;  /* 0x0000000000007b1d */ /* 0x000fec0000010000 */
.L_x_17:
[----:B------:R-:W-:Y:S05]  /*1630*/  @!P2 BRA `(.L_x_18) ;  /* 0x0000004000f0a947 */ /* 0x000fea0003800000 */
[----:B------:R-:W-:-:S13]  /*1640*/  ISETP.GT.U32.AND P1, PT, R40, 0x1, PT ;  /* 0x000000012800780c */ /* 0x000fda0003f24070 */
[----:B------:R-:W-:Y:S05]  /*1650*/  @P1 EXIT ;  /* 0x000000000000194d */ /* 0x000fea0003800000 */
.L_x_19:
[----:B------:R-:W-:-:S08]  /*1660*/  NOP ;  /* 0x0000000000007918 */ /* 0x000fd00000000000 */
[----:B------:R-:W0:Y:S02]  /*1670*/  USETMAXREG.TRY_ALLOC.CTAPOOL UP0, 0xe8 ;  /* 0x000000e8000079c8 */ /* 0x000e240008000600 */
[----:B0-----:R-:W-:-:S13]  /*1680*/  PLOP3.LUT P1, PT, PT, PT, UP0, 0x80, 0x0 ;  /* 0x000000000000781c */ /* 0x001fda0003f2f008 */
[----:B------:R-:W-:Y:S05]  /*1690*/  @!P1 BRA `(.L_x_19) ;  /* 0xfffffffc00f09947 */ /* 0x000fea000383ffff */
[----:B------:R-:W-:-:S13]  /*16a0*/  LOP3.LUT P1, RZ, R17, 0xff, RZ, 0xc0, !PT ;  /* 0x000000ff11ff7812 */ /* 0x000fda000782c0ff */
[----:B------:R-:W-:Y:S05]  /*16b0*/  @!P1 EXIT ;  /* 0x000000000000994d */ /* 0x000fea0003800000 */
[----:B------:R-:W0:Y:S01]  /*16c0*/  S2UR UR6, SR_CgaCtaId ;  /* 0x00000000000679c3 */ /* 0x000e220000008800 */
[CC--:B------:R-:W-:Y:S01]  /*16d0*/  LEA.HI R11, R23.reuse, R10.reuse, RZ, 0x2 ;  /* 0x0000000a170b7211 */ /* 0x0c0fe200078f10ff */
[----:B------:R-:W-:Y:S01]  /*16e0*/  UIADD3 UR7, UR15, -0x1, URZ ;  /* 0xffffffff0f077890 */ /* 0x000fe2000fffe03f */
[----:B------:R-:W-:Y:S01]  /*16f0*/  LEA.HI R23, R23, R10, RZ, 0x5 ;  /* 0x0000000a17177211 */ /* 0x000fe200078f28ff */
[----:B------:R-:W-:Y:S01]  /*1700*/  UMOV UR12, 0x400 ;  /* 0x00000400000c7882 */ /* 0x000fe20000000000 */
[--C-:B------:R-:W-:Y:S01]  /*1710*/  SHF.R.S32.HI R14, RZ, 0x2, R11.reuse ;  /* 0x00000002ff0e7819 */ /* 0x100fe2000001140b */
[----:B------:R-:W-:Y:S01]  /*1720*/  UISETP.LT.AND UP0, UPT, UR13, 0x1, UPT ;  /* 0x000000010d00788c */ /* 0x000fe2000bf01270 */
[----:B------:R-:W-:Y:S01]  /*1730*/  SHF.R.S32.HI R15, RZ, 0x1f, R11 ;  /* 0x0000001fff0f7819 */ /* 0x000fe2000001140b */
[----:B------:R-:W-:Y:S01]  /*1740*/  USHF.L.U32 UR22, UR13, 0x1, URZ ;  /* 0x000000010d167899 */ /* 0x000fe2000800063f */
[----:B------:R-:W-:Y:S01]  /*1750*/  SHF.R.S32.HI R23, RZ, 0x5, R23 ;  /* 0x00000005ff177819 */ /* 0x000fe20000011417 */
[----:B------:R-:W-:Y:S01]  /*1760*/  USEL UR14, UR13, 0x1, UP0 ;  /* 0x000000010d0e7887 */ /* 0x000fe20008000000 */
[----:B------:R-:W-:Y:S01]  /*1770*/  LEA.HI R15, R15, R14, RZ, 0x3 ;  /* 0x0000000e0f0f7211 */ /* 0x000fe200078f18ff */
[----:B------:R-:W-:Y:S01]  /*1780*/  UISETP.NE.AND UP0, UPT, UR7, URZ, UPT ;  /* 0x0000003f0700728c */ /* 0x000fe2000bf05270 */
[----:B------:R-:W-:Y:S01]  /*1790*/  LOP3.LUT R17, R11, 0xfffffffc, RZ, 0xc0, !PT ;  /* 0xfffffffc0b117812 */ /* 0x000fe200078ec0ff */
[----:B------:R-:W-:Y:S01]  /*17a0*/  UIADD3 UR14, -UR14, UR13, URZ ;  /* 0x0000000d0e0e7290 */ /* 0x000fe2000fffe13f */
[----:B------:R-:W-:Y:S01]  /*17b0*/  LOP3.LUT R15, R15, 0xfffffff8, RZ, 0xc0, !PT ;  /* 0xfffffff80f0f7812 */ /* 0x000fe200078ec0ff */
[----:B------:R-:W-:Y:S01]  /*17c0*/  USEL UR9, URZ, 0x1, UP0 ;  /* 0x000000013f097887 */ /* 0x000fe20008000000 */
[----:B------:R-:W-:Y:S01]  /*17d0*/  LOP3.LUT R85, R7, 0x1, RZ, 0xfc, !PT ;  /* 0x0000000107557812 */ /* 0x000fe200078efcff */
[----:B------:R-:W-:-:S02]  /*17e0*/  IMAD.IADD R17, R10, 0x1, -R17 ;  /* 0x000000010a117824 */ /* 0x000fc400078e0a11 */
[----:B------:R-:W-:Y:S02]  /*17f0*/  IMAD.IADD R14, R14, 0x1, -R15 ;  /* 0x000000010e0e7824 */ /* 0x000fe400078e0a0f */
[----:B------:R-:W-:Y:S01]  /*1800*/  IMAD.U32 R86, RZ, RZ, UR9 ;  /* 0x00000009ff567e24 */ /* 0x000fe2000f8e00ff */
[----:B0-----:R-:W-:Y:S02]  /*1810*/  ULEA UR12, UR6, UR12, 0x18 ;  /* 0x0000000c060c7291 */ /* 0x001fe4000f8ec03f */
[--C-:B------:R-:W-:Y:S01]  /*1820*/  SHF.R.S32.HI R15, RZ, 0x1f, R14.reuse ;  /* 0x0000001fff0f7819 */ /* 0x100fe2000001140e */
[----:B------:R-:W-:Y:S01]  /*1830*/  USHF.L.U32 UR6, UR7, 0x3, URZ ;  /* 0x0000000307067899 */ /* 0x000fe2000800063f */
[C-C-:B------:R-:W-:Y:S01]  /*1840*/  IMAD R20, R23.reuse, -0x10, -R14.reuse ;  /* 0xfffffff017147824 */ /* 0x140fe200078e0a0e */
[----:B------:R-:W-:Y:S02]  /*1850*/  UIADD3 UR7, UR12, 0x1c300, URZ ;  /* 0x0001c3000c077890 */ /* 0x000fe4000fffe03f */
[----:B------:R-:W-:Y:S01]  /*1860*/  ULOP3.LUT UR6, UR6, 0x8, URZ, 0xc0, !UPT ;  /* 0x0000000806067892 */ /* 0x000fe2000f8ec03f */
[----:B------:R-:W-:Y:S01]  /*1870*/  IMAD.WIDE R10, R23, 0x10, R14 ;  /* 0x00000010170a7825 */ /* 0x000fe200078e020e */
[----:B------:R-:W-:-:S02]  /*1880*/  UIADD3 UR8, UR12, 0x300, URZ ;  /* 0x000003000c087890 */ /* 0x000fc4000fffe03f */
[----:B------:R-:W-:Y:S02]  /*1890*/  USHF.R.U32.HI UR7, URZ, 0x4, UR7 ;  /* 0x000000043f077899 */ /* 0x000fe40008011607 */
[----:B------:R-:W-:Y:S02]  /*18a0*/  USHF.R.U32.HI UR8, URZ, 0x4, UR8 ;  /* 0x000000043f087899 */ /* 0x000fe40008011608 */
[----:B------:R-:W-:Y:S02]  /*18b0*/  ULOP3.LUT UR24, UR6, 0x8, URZ, 0x3c, !UPT ;  /* 0x0000000806187892 */ /* 0x000fe4000f8e3c3f */
[----:B------:R-:W-:Y:S02]  /*18c0*/  ULOP3.LUT UR16, UR6, 0x18, URZ, 0x3c, !UPT ;  /* 0x0000001806107892 */ /* 0x000fe4000f8e3c3f */
[----:B------:R-:W-:Y:S01]  /*18d0*/  UIADD3 UR23, UR12, 0x1d0, URZ ;  /* 0x000001d00c177890 */ /* 0x000fe2000fffe03f */
[----:B------:R-:W-:Y:S01]  /*18e0*/  ULDC UR6, c[0x0][0x284] ;  /* 0x0000a10000067ab9 */ /* 0x000fe20000000800 */
[----:B------:R-:W-:Y:S01]  /*18f0*/  ULOP3.LUT UR7, UR7, 0x3fff, URZ, 0xc0, !UPT ;  /* 0x00003fff07077892 */ /* 0x000fe2000f8ec03f */
[----:B------:R-:W-:Y:S01]  /*1900*/  VIADD R20, R20, UR6 ;  /* 0x0000000614147c36 */ /* 0x000fe20008000000 */
[----:B------:R-:W-:-:S02]  /*1910*/  ULOP3.LUT UR8, UR8, 0x3fff, URZ, 0xc0, !UPT ;  /* 0x00003fff08087892 */ /* 0x000fc4000f8ec03f */
[----:B------:R-:W-:Y:S02]  /*1920*/  ULEA UR15, UR15, UR23, 0x3 ;  /* 0x000000170f0f7291 */ /* 0x000fe4000f8e183f */
[----:B------:R-:W-:Y:S02]  /*1930*/  ULOP3.LUT UR17, UR7, 0x10000, URZ, 0xfc, !UPT ;  /* 0x0001000007117892 */ /* 0x000fe4000f8efc3f */
[----:B------:R-:W-:-:S12]  /*1940*/  ULOP3.LUT UR18, UR8, 0x10000, URZ, 0xfc, !UPT ;  /* 0x0001000008127892 */ /* 0x000fd8000f8efc3f */
.L_x_110:
[----:B------:R-:W-:Y:S01]  /*1950*/  SHF.L.U32 R14, R86, 0x1f, RZ ;  /* 0x0000001f560e7819 */ /* 0x000fe200000006ff */
[----:B------:R-:W0:Y:S01]  /*1960*/  LDC R15, c[0x0][0x28c] ;  /* 0x0000a300ff0f7b82 */ /* 0x000e220000000800 */
[----:B------:R-:W-:Y:S01]  /*1970*/  UMOV UR6, URZ ;  /* 0x0000003f00067c82 */ /* 0x000fe20008000000 */
[----:B------:R-:W-:Y:S01]  /*1980*/  UMOV UR19, UR5 ;  /* 0x0000000500137c82 */ /* 0x000fe20008000000 */
[----:B------:R-:W1:Y:S01]  /*1990*/  SYNCS.PHASECHK.TRANS64.TRYWAIT P1, [UR15+-0x8], R14 ;  /* 0xfffff80eff0075a7 */ /* 0x000e62000802014f */
[----:B0-----:R-:W-:Y:S01]  /*19a0*/  ISETP.GE.AND P2, PT, R15, 0x1, PT ;  /* 0x000000010f00780c */ /* 0x001fe20003f46270 */
[----:B-1-34-:R-:W-:-:S12]  /*19b0*/  @!P1 BRA `(.L_x_20) ;  /* 0x0000005c00689947 */ /* 0x01afd80003800000 */
.L_x_156:
[----:B------:R-:W-:Y:S01]  /*19c0*/  UMOV UR7, URZ ;  /* 0x0000003f00077c82 */ /* 0x000fe20008000000 */
[----:B------:R-:W-:Y:S01]  /*19d0*/  UMOV UR8, URZ ;  /* 0x0000003f00087c82 */ /* 0x000fe20008000000 */
[----:B------:R-:W-:Y:S01]  /*19e0*/  CS2R R22, SRZ ;  /* 0x0000000000167805 */ /* 0x000fe2000001ff00 */
[----:B------:R-:W-:Y:S01]  /*19f0*/  IMAD.MOV.U32 R21, RZ, RZ, RZ ;  /* 0x000000ffff157224 */ /* 0x000fe200078e00ff */
[----:B------:R-:W-:Y:S02]  /*1a00*/  CS2R R56, SRZ ;  /* 0x0000000000387805 */ /* 0x000fe4000001ff00 */
[----:B------:R-:W-:Y:S02]  /*1a10*/  CS2R R58, SRZ ;  /* 0x00000000003a7805 */ /* 0x000fe4000001ff00 */
[----:B------:R-:W-:Y:S02]  /*1a20*/  CS2R R60, SRZ ;  /* 0x00000000003c7805 */ /* 0x000fe4000001ff00 */
[----:B------:R-:W-:-:S02]  /*1a30*/  CS2R R62, SRZ ;  /* 0x00000000003e7805 */ /* 0x000fc4000001ff00 */
[----:B------:R-:W-:Y:S02]  /*1a40*/  CS2R R64, SRZ ;  /* 0x0000000000407805 */ /* 0x000fe4000001ff00 */
[----:B------:R-:W-:Y:S02]  /*1a50*/  CS2R R66, SRZ ;  /* 0x0000000000427805 */ /* 0x000fe4000001ff00 */
[----:B------:R-:W-:Y:S02]  /*1a60*/  CS2R R68, SRZ ;  /* 0x0000000000447805 */ /* 0x000fe4000001ff00 */
[----:B------:R-:W-:Y:S02]  /*1a70*/  CS2R R70, SRZ ;  /* 0x0000000000467805 */ /* 0x000fe4000001ff00 */
[----:B------:R-:W-:Y:S02]  /*1a80*/  CS2R R72, SRZ ;  /* 0x0000000000487805 */ /* 0x000fe4000001ff00 */
[----:B------:R-:W-:-:S02]  /*1a90*/  CS2R R74, SRZ ;  /* 0x00000000004a7805 */ /* 0x000fc4000001ff00 */
[----:B------:R-:W-:Y:S02]  /*1aa0*/  CS2R R76, SRZ ;  /* 0x00000000004c7805 */ /* 0x000fe4000001ff00 */
[----:B------:R-:W-:Y:S02]  /*1ab0*/  CS2R R78, SRZ ;  /* 0x00000000004e7805 */ /* 0x000fe4000001ff00 */
[----:B------:R-:W-:Y:S02]  /*1ac0*/  CS2R R80, SRZ ;  /* 0x0000000000507805 */ /* 0x000fe4000001ff00 */
[----:B------:R-:W-:Y:S01]  /*1ad0*/  CS2R R82, SRZ ;  /* 0x0000000000527805 */ /* 0x000fe2000001ff00 */
[----:B------:R-:W-:Y:S01]  /*1ae0*/  IMAD.MOV.U32 R84, RZ, RZ, RZ ;  /* 0x000000ffff547224 */ /* 0x000fe200078e00ff */
[----:B------:R-:W-:Y:S01]  /*1af0*/  CS2R R24, SRZ ;  /* 0x0000000000187805 */ /* 0x000fe2000001ff00 */
[----:B------:R-:W-:Y:S01]  /*1b00*/  IMAD.U32 R87, RZ, RZ, UR4 ;  /* 0x00000004ff577e24 */ /* 0x000fe2000f8e00ff */
        /* <DEDUP_REMOVED lines=14> */
[----:B------:R-:W-:Y:S01]  /*1bf0*/  CS2R R54, SRZ ;  /* 0x0000000000367805 */ /* 0x000fe2000001ff00 */
[----:B------:R-:W-:Y:S06]  /*1c00*/  @!P2 BRA `(.L_x_21) ;  /* 0x00000004005ca947 */ /* 0x000fec0003800000 */
[----:B------:R-:W-:-:S13]  /*1c10*/  ISETP.NE.AND P2, PT, R85, 0x3, PT ;  /* 0x000000035500780c */ /* 0x000fda0003f45270 */
[----:B------:R-:W-:Y:S05]  /*1c20*/  @!P2 BRA `(.L_x_22) ;  /* 0x000000000004a947 */ /* 0x000fea0003800000 */
[----:B------:R-:W-:Y:S01]  /*1c30*/  BPT.TRAP 0x1 ;  /* 0x000000040000795c */ /* 0x000fe20000300000 */
.L_x_22:
[----:B------:R-:W-:Y:S01]  /*1c40*/  ULEA UR6, UR5, UR12, 0x3 ;  /* 0x0000000c05067291 */ /* 0x000fe2000f8e183f */
[----:B0-----:R-:W-:-:S05]  /*1c50*/  IMAD.U32 R14, RZ, RZ, UR4 ;  /* 0x00000004ff0e7e24 */ /* 0x001fca000f8e00ff */
[----:B------:R-:W-:-:S04]  /*1c60*/  SHF.L.U32 R14, R14, 0x1f, RZ ;  /* 0x0000001f0e0e7819 */ /* 0x000fc800000006ff */
[----:B------:R0:W1:Y:S01]  /*1c70*/  SYNCS.PHASECHK.TRANS64.TRYWAIT P1, [UR6], R14 ;  /* 0x0000000eff0075a7 */ /* 0x0000620008020146 */
[----:B------:R-:W-:Y:S05]  /*1c80*/  @!P2 BRA `(.L_x_23) ;  /* 0x000000000004a947 */ /* 0x000fea0003800000 */
[----:B------:R-:W-:Y:S01]  /*1c90*/  BPT.TRAP 0x1 ;  /* 0x000000040000795c */ /* 0x000fe20000300000 */
.L_x_23:
[----:B-1----:R-:W-:Y:S05]  /*1ca0*/  @P1 BRA `(.L_x_24) ;  /* 0x0000000000081947 */ /* 0x002fea0003800000 */
[----:B------:R-:W1:Y:S02]  /*1cb0*/  SYNCS.PHASECHK.TRANS64.TRYWAIT P1, [UR6], R14 ;  /* 0x0000000eff0075a7 */ /* 0x000e640008020146 */
[----:B-1----:R-:W-:Y:S05]  /*1cc0*/  @!P1 BRA `(.L_x_25) ;  /* 0x0000005800bc9947 */ /* 0x002fea0003800000 */
.L_x_24:
[----:B------:R-:W-:Y:S01]  /*1cd0*/  ULEA UR8, UR5, UR18, 0x8 ;  /* 0x0000001205087291 */ /* 0x000fe2000f8e403f */
[----:B------:R-:W-:Y:S01]  /*1ce0*/  WARPGROUP.ARRIVE ;  /* 0x00000000000079c5 */ /* 0x000fe20000000000 */
[----:B------:R-:W-:Y:S01]  /*1cf0*/  ULEA UR10, UR5, UR17, 0x8 ;  /* 0x00000011050a7291 */ /* 0x000fe2000f8e403f */
[----:B------:R-:W-:Y:S01]  /*1d00*/  CS2R R22, SRZ ;  /* 0x0000000000167805 */ /* 0x000fe2000001ff00 */
[----:B------:R-:W-:Y:S01]  /*1d10*/  UMOV UR9, 0x80000020 ;  /* 0x8000002000097882 */ /* 0x000fe20000000000 */
[----:B------:R-:W-:Y:S01]  /*1d20*/  UMOV UR11, 0x80000020 ;  /* 0x80000020000b7882 */ /* 0x000fe20000000000 */
[----:B------:R-:W-:Y:S01]  /*1d30*/  ULDC UR7, c[0x0][0x50c] ;  /* 0x0001430000077ab9 */ /* 0x000fe20000000800 */
[----:B------:R-:W-:Y:S01]  /*1d40*/  UMOV UR6, 0x2 ;  /* 0x0000000200067882 */ /* 0x000fe20000000000 */
[----:B------:R-:W-:Y:S01]  /*1d50*/  UISETP.NE.AND UP0, UPT, UR7, 0x2, UPT ;  /* 0x000000020700788c */ /* 0x000fe2000bf05270 */
[----:B------:R-:W-:Y:S01]  /*1d60*/  IMAD.MOV.U32 R21, RZ, RZ, RZ ;  /* 0x000000ffff157224 */ /* 0x000fe200078e00ff */
[----:B------:R-:W-:Y:S01]  /*1d70*/  CS2R R56, SRZ ;  /* 0x0000000000387805 */ /* 0x000fe2000001ff00 */
[----:B------:R-:W-:Y:S01]  /*1d80*/  QGMMA.64x64x32.F32.E5M2.E5M2 R24, gdesc[UR8], RZ, !UPT ;  /* 0x00e00000081879f3 */ /* 0x000fe2000c7038ff */
[----:B------:R-:W-:Y:S01]  /*1d90*/  USEL UR7, URZ, 0x1, UP0 ;  /* 0x000000013f077887 */ /* 0x000fe20008000000 */
[----:B------:R-:W-:Y:S01]  /*1da0*/  CS2R R58, SRZ ;  /* 0x00000000003a7805 */ /* 0x000fe2000001ff00 */
[----:B------:R-:W-:Y:S01]  /*1db0*/  UIADD3 UR8, UR8, 0x2, URZ ;  /* 0x0000000208087890 */ /* 0x000fe2000fffe03f */
[----:B------:R-:W-:Y:S01]  /*1dc0*/  CS2R R60, SRZ ;  /* 0x00000000003c7805 */ /* 0x000fe2000001ff00 */
[----:B------:R-:W-:Y:S01]  /*1dd0*/  UIADD3 UR10, UR10, 0x2, URZ ;  /* 0x000000020a0a7890 */ /* 0x000fe2000fffe03f */
[----:B------:R-:W-:-:S02]  /*1de0*/  CS2R R62, SRZ ;  /* 0x00000000003e7805 */ /* 0x000fc4000001ff00 */
[----:B------:R-:W-:Y:S01]  /*1df0*/  ISETP.NE.AND P1, PT, RZ, UR7, PT ;  /* 0x00000007ff007c0c */ /* 0x000fe2000bf25270 */
[----:B------:R-:W-:Y:S01]  /*1e00*/  UMOV UR9, 0x80000020 ;  /* 0x8000002000097882 */ /* 0x000fe20000000000 */
[----:B------:R-:W-:Y:S01]  /*1e10*/  UMOV UR11, 0x80000020 ;  /* 0x80000020000b7882 */ /* 0x000fe20000000000 */
        /* <DEDUP_REMOVED lines=9> */
[----:B------:R-:W-:Y:S01]  /*1eb0*/  CS2R R82, SRZ ;  /* 0x0000000000527805 */ /* 0x000fe2000001ff00 */
[----:B------:R-:W-:Y:S01]  /*1ec0*/  IMAD.MOV.U32 R84, RZ, RZ, RZ ;  /* 0x000000ffff547224 */ /* 0x000fe200078e00ff */
[----:B------:R-:W-:Y:S01]  /*1ed0*/  QGMMA.64x64x32.F32.E5M2.E5M2 R24, gdesc[UR8], R24, gsb0 ;  /* 0x00e00000081879f3 */ /* 0x000fe20008003818 */
[----:B------:R-:W-:Y:S05]  /*1ee0*/  @!P1 BRA `(.L_x_26) ;  /* 0x0000000000889947 */ /* 0x000fea0003800000 */
[----:B------:R-:W-:Y:S02]  /*1ef0*/  WARPGROUP.DEPBAR.LE gsb0, 0x0 ;  /* 0x00008000000079c5 */ /* 0x000fe40000010000 */
[----:B------:R-:W-:-:S01]  /*1f00*/  FADD R83, RZ, R24 ;  /* 0x00000018ff537221 */ /* 0x000fc20000000000 */
[----:B------:R-:W-:Y:S01]  /*1f10*/  FADD R84, RZ, R25 ;  /* 0x00000019ff547221 */ /* 0x000fe20000000000 */
        /* <DEDUP_REMOVED lines=30> */
[----:B------:R-:W-:-:S06]  /*2100*/  UMOV UR6, URZ ;  /* 0x0000003f00067c82 */ /* 0x000fcc0008000000 */
.L_x_26:
[----:B------:R-:W-:-:S04]  /*2110*/  UIADD3 UR19, UR5, 0x1, URZ ;  /* 0x0000000105137890 */ /* 0x000fc8000fffe03f */
[----:B------:R-:W-:-:S04]  /*2120*/  UISETP.NE.AND UP0, UPT, UR19, 0x1c, UPT ;  /* 0x0000001c1300788c */ /* 0x000fc8000bf05270 */
[----:B------:R-:W-:Y:S02]  /*2130*/  USEL UR8, URZ, 0x1, UP0 ;  /* 0x000000013f087887 */ /* 0x000fe40008000000 */
[----:B------:R-:W-:Y:S02]  /*2140*/  USEL UR19, UR19, URZ, UP0 ;  /* 0x0000003f13137287 */ /* 0x000fe40008000000 */
[----:B------:R-:W-:-:S06]  /*2150*/  ULOP3.LUT UR8, UR4, UR8, URZ, 0x3c, !UPT ;  /* 0x0000000804087292 */ /* 0x000fcc000f8e3c3f */
[----:B------:R-:W-:Y:S01]  /*2160*/  IMAD.U32 R87, RZ, RZ, UR8 ;  /* 0x00000008ff577e24 */ /* 0x000fe2000f8e00ff */
[----:B------:R-:W-:-:S06]  /*2170*/  UMOV UR8, 0x1 ;  /* 0x0000000100087882 */ /* 0x000fcc0000000000 */
.L_x_21:
[----:B------:R-:W-:-:S06]  /*2180*/  UISETP.GE.AND UP0, UPT, UR14, 0x1, UPT ;  /* 0x000000010e00788c */ /* 0x000fcc000bf06270 */
[----:B------:R-:W-:-:S13]  /*2190*/  PLOP3.LUT P1, PT, PT, PT, UP0, 0x80, 0x0 ;  /* 0x000000000000781c */ /* 0x000fda0003f2f008 */
[----:B------:R-:W-:Y:S05]  /*21a0*/  @!P1 BRA `(.L_x_27) ;  /* 0x0000000400649947 */ /* 0x000fea0003800000 */
[----:B01----:R-:W-:Y:S01]  /*21b0*/  IMAD.U32 R14, RZ, RZ, UR14 ;  /* 0x0000000eff0e7e24 */ /* 0x003fe2000f8e00ff */
[----:B------:R-:W-:Y:S01]  /*21c0*/  ULDC UR25, c[0x0][0x50c] ;  /* 0x0001430000197ab9 */ /* 0x000fe20000000800 */
[----:B------:R-:W-:-:S07]  /*21d0*/  IMAD.U32 R15, RZ, RZ, UR5 ;  /* 0x00000005ff0f7e24 */ /* 0x000fce000f8e00ff */
.L_x_35:
[----:B------:R-:W-:-:S13]  /*21e0*/  ISETP.NE.AND P2, PT, R85, 0x3, PT ;  /* 0x000000035500780c */ /* 0x000fda0003f45270 */
[----:B0-----:R-:W-:Y:S05]  /*21f0*/  @!P2 BRA `(.L_x_28) ;  /* 0x000000000004a947 */ /* 0x001fea0003800000 */
[----:B------:R-:W-:Y:S01]  /*2200*/  BPT.TRAP 0x1 ;  /* 0x000000040000795c */ /* 0x000fe20000300000 */
.L_x_28:
[----:B------:R-:W-:Y:S01]  /*2210*/  ULEA UR9, UR19, UR12, 0x3 ;  /* 0x0000000c13097291 */ /* 0x000fe2000f8e183f */
[----:B------:R-:W-:-:S08]  /*2220*/  SHF.L.U32 R18, R87, 0x1f, RZ ;  /* 0x0000001f57127819 */ /* 0x000fd000000006ff */
[----:B------:R0:W1:Y:S01]  /*2230*/  SYNCS.PHASECHK.TRANS64.TRYWAIT P1, [UR9], R18 ;  /* 0x00000012ff0075a7 */ /* 0x0000620008020149 */
[----:B------:R-:W-:Y:S05]  /*2240*/  @!P2 BRA `(.L_x_29) ;  /* 0x000000000004a947 */ /* 0x000fea0003800000 */
[----:B------:R-:W-:Y:S01]  /*2250*/  BPT.TRAP 0x1 ;  /* 0x000000040000795c */ /* 0x000fe20000300000 */
.L_x_29:
[----:B-1----:R-:W-:Y:S05]  /*2260*/  @P1 BRA `(.L_x_30) ;  /* 0x0000000000081947 */ /* 0x002fea0003800000 */
[----:B------:R-:W1:Y:S02]  /*2270*/  SYNCS.PHASECHK.TRANS64.TRYWAIT P1, [UR9], R18 ;  /* 0x00000012ff0075a7 */ /* 0x000e640008020149 */
[----:B-1----:R-:W-:Y:S05]  /*2280*/  @!P1 BRA `(.L_x_31) ;  /* 0x0000005400649947 */ /* 0x002fea0003800000 */
.L_x_30:
[----:B------:R-:W-:Y:S01]  /*2290*/  UISETP.NE.AND UP0, UPT, UR7, URZ, UPT ;  /* 0x0000003f0700728c */ /* 0x000fe2000bf05270 */
[----:B------:R-:W-:Y:S01]  /*22a0*/  WARPGROUP.ARRIVE ;  /* 0x00000000000079c5 */ /* 0x000fe20000000000 */
[----:B------:R-:W-:Y:S02]  /*22b0*/  ULEA UR10, UR19, UR17, 0x8 ;  /* 0x00000011130a7291 */ /* 0x000fe4000f8e403f */
[----:B------:R-:W-:Y:S01]  /*22c0*/  USEL UR8, UR8, URZ, !UP0 ;  /* 0x0000003f08087287 */ /* 0x000fe2000c000000 */
[----:B------:R-:W-:Y:S01]  /*22d0*/  UMOV UR9, 0x80000020 ;  /* 0x8000002000097882 */ /* 0x000fe20000000000 */
[----:B------:R-:W-:Y:S02]  /*22e0*/  UMOV UR11, 0x80000020 ;  /* 0x80000020000b7882 */ /* 0x000fe40000000000 */
[----:B------:R-:W-:Y:S02]  /*22f0*/  UISETP.NE.U32.AND UP0, UPT, UR8, URZ, UPT ;  /* 0x0000003f0800728c */ /* 0x000fe4000bf05070 */
[----:B------:R-:W-:-:S02]  /*2300*/  ULEA UR8, UR19, UR18, 0x8 ;  /* 0x0000001213087291 */ /* 0x000fc4000f8e403f */
[----:B------:R-:W-:-:S07]  /*2310*/  UIADD3 UR6, UR6, 0x2, URZ ;  /* 0x0000000206067890 */ /* 0x000fce000fffe03f */
[----:B------:R-:W-:Y:S01]  /*2320*/  QGMMA.64x64x32.F32.E5M2.E5M2 R24, gdesc[UR8], R24, UP0 ;  /* 0x00e00000081879f3 */ /* 0x000fe2000bf03818 */
[----:B------:R-:W-:Y:S02]  /*2330*/  UIADD3 UR8, UR8, 0x2, URZ ;  /* 0x0000000208087890 */ /* 0x000fe4000fffe03f */
[----:B------:R-:W-:Y:S01]  /*2340*/  UIADD3 UR10, UR10, 0x2, URZ ;  /* 0x000000020a0a7890 */ /* 0x000fe2000fffe03f */
[----:B------:R-:W-:Y:S01]  /*2350*/  UMOV UR9, 0x80000020 ;  /* 0x8000002000097882 */ /* 0x000fe20000000000 */
[----:B------:R-:W-:Y:S01]  /*2360*/  UMOV UR11, 0x80000020 ;  /* 0x80000020000b7882 */ /* 0x000fe20000000000 */
[----:B------:R-:W-:-:S04]  /*2370*/  UISETP.NE.AND UP0, UPT, UR6, UR25, UPT ;  /* 0x000000190600728c */ /* 0x000fc8000bf05270 */
[----:B------:R-:W-:-:S06]  /*2380*/  USEL UR7, URZ, 0x1, UP0 ;  /* 0x000000013f077887 */ /* 0x000fcc0008000000 */
[----:B------:R-:W-:Y:S01]  /*2390*/  ISETP.NE.AND P1, PT, RZ, UR7, PT ;  /* 0x00000007ff007c0c */ /* 0x000fe2000bf25270 */
[----:B------:R-:W-:Y:S03]  /*23a0*/  QGMMA.64x64x32.F32.E5M2.E5M2 R24, gdesc[UR8], R24, gsb0 ;  /* 0x00e00000081879f3 */ /* 0x000fe60008003818 */
[----:B------:R-:W-:-:S09]  /*23b0*/  WARPGROUP.DEPBAR.LE gsb0, 0x1 ;  /* 0x00008000000079c5 */ /* 0x000fd20000010100 */
[----:B------:R-:W-:Y:S05]  /*23c0*/  @!P1 BRA `(.L_x_32) ;  /* 0x0000000000889947 */ /* 0x000fea0003800000 */
[----:B------:R-:W-:Y:S02]  /*23d0*/  WARPGROUP.DEPBAR.LE gsb0, 0x0 ;  /* 0x00008000000079c5 */ /* 0x000fe40000010000 */
[----:B------:R-:W-:-:S01]  /*23e0*/  FADD R83, R24, R83 ;  /* 0x0000005318537221 */ /* 0x000fc20000000000 */
[----:B------:R-:W-:Y:S01]  /*23f0*/  FADD R84, R25, R84 ;  /* 0x0000005419547221 */ /* 0x000fe20000000000 */
        /* <DEDUP_REMOVED lines=30> */
[----:B------:R-:W-:-:S06]  /*25e0*/  UMOV UR6, URZ ;  /* 0x0000003f00067c82 */ /* 0x000fcc0008000000 */
.L_x_32:
[----:B------:R-:W-:Y:S05]  /*25f0*/  @!P2 BRA `(.L_x_33) ;  /* 0x000000000004a947 */ /* 0x000fea0003800000 */
[----:B------:R-:W-:Y:S01]  /*2600*/  BPT.TRAP 0x1 ;  /* 0x000000040000795c */ /* 0x000fe20000300000 */
.L_x_33:
[----:B01----:R-:W-:Y:S02]  /*2610*/  @P0 LEA R18, R15, UR12, 0x3 ;  /* 0x0000000c0f120c11 */ /* 0x003fe4000f8e18ff */
[----:B------:R-:W-:-:S03]  /*2620*/  ISETP.GT.U32.AND P1, PT, R7, 0x1, PT ;  /* 0x000000010700780c */ /* 0x000fc60003f24070 */
[----:B------:R-:W-:-:S05]  /*2630*/  @P0 VIADD R19, R18, 0xe0 ;  /* 0x000000e012130836 */ /* 0x000fca0000000000 */
[----:B------:R-:W-:-:S04]  /*2640*/  @P0 PRMT R19, R12, 0x654, R19 ;  /* 0x000006540c130816 */ /* 0x000fc80000000013 */
[----:B------:R0:W-:Y:S01]  /*2650*/  @P0 SYNCS.ARRIVE.TRANS64.RED.A1T0 RZ, [R19+URZ], RZ ;  /* 0x000000ff13ff09a7 */ /* 0x0001e2000810043f */
[----:B------:R-:W-:Y:S05]  /*2660*/  @P1 BRA `(.L_x_34) ;  /* 0x0000000000041947 */ /* 0x000fea0003800000 */
[----:B------:R-:W-:Y:S01]  /*2670*/  BPT.TRAP 0x1 ;  /* 0x000000040000795c */ /* 0x000fe20000300000 */
.L_x_34:
[----:B------:R-:W-:Y:S01]  /*2680*/  UIADD3 UR19, UR19, 0x1, URZ ;  /* 0x0000000113137890 */ /* 0x000fe2000fffe03f */
[C---:B------:R-:W-:Y:S01]  /*2690*/  ISETP.GT.AND P2, PT, R14.reuse, 0x1, PT ;  /* 0x000000010e00780c */ /* 0x040fe20003f44270 */
[----:B------:R-:W-:Y:S02]  /*26a0*/  VIADD R15, R15, 0x1 ;  /* 0x000000010f0f7836 */ /* 0x000fe40000000000 */
[----:B------:R-:W-:Y:S01]  /*26b0*/  UISETP.NE.AND UP0, UPT, UR19, 0x1c, UPT ;  /* 0x0000001c1300788c */ /* 0x000fe2000bf05270 */
[----:B------:R-:W-:Y:S02]  /*26c0*/  VIADD R14, R14, 0xffffffff ;  /* 0xffffffff0e0e7836 */ /* 0x000fe40000000000 */
[C---:B------:R-:W-:Y:S01]  /*26d0*/  ISETP.NE.AND P1, PT, R15.reuse, 0x1c, PT ;  /* 0x0000001c0f00780c */ /* 0x040fe20003f25270 */
[----:B------:R-:W-:Y:S02]  /*26e0*/  USEL UR8, URZ, 0x1, UP0 ;  /* 0x000000013f087887 */ /* 0x000fe40008000000 */
[----:B------:R-:W-:Y:S01]  /*26f0*/  USEL UR19, UR19, URZ, UP0 ;  /* 0x0000003f13137287 */ /* 0x000fe20008000000 */
[----:B------:R-:W-:-:S03]  /*2700*/  SEL R15, R15, RZ, P1 ;  /* 0x000000ff0f0f7207 */ /* 0x000fc60000800000 */
[----:B------:R-:W-:Y:S01]  /*2710*/  LOP3.LUT R87, R87, UR8, RZ, 0x3c, !PT ;  /* 0x0000000857577c12 */ /* 0x000fe2000f8e3cff */
[----:B------:R-:W-:Y:S01]  /*2720*/  UMOV UR8, 0x1 ;  /* 0x0000000100087882 */ /* 0x000fe20000000000 */
[----:B------:R-:W-:Y:S06]  /*2730*/  @P2 BRA `(.L_x_35) ;  /* 0xfffffff800a82947 */ /* 0x000fec000383ffff */
.L_x_27:
[----:B------:R-:W-:Y:S01]  /*2740*/  UISETP.NE.AND UP0, UPT, UR6, URZ, UPT ;  /* 0x0000003f0600728c */ /* 0x000fe2000bf05270 */
[----:B01----:R-:W0:Y:S01]  /*2750*/  LDC R14, c[0x0][0x28c] ;  /* 0x0000a300ff0e7b82 */ /* 0x003e220000000800 */
[----:B------:R-:W-:Y:S02]  /*2760*/  IMAD.U32 R15, RZ, RZ, UR24 ;  /* 0x00000018ff0f7e24 */ /* 0x000fe4000f8e00ff */
[----:B------:R-:W-:-:S06]  /*2770*/  USEL UR6, URZ, 0x1, !UP0 ;  /* 0x000000013f067887 */ /* 0x000fcc000c000000 */
[----:B------:R-:W-:-:S13]  /*2780*/  ISETP.NE.AND P1, PT, RZ, UR6, PT ;  /* 0x00000006ff007c0c */ /* 0x000fda000bf25270 */
[----:B------:R-:W-:Y:S05]  /*2790*/  @!P1 BRA `(.L_x_36) ;  /* 0x0000000000849947 */ /* 0x000fea0003800000 */
[----:B------:R-:W-:Y:S02]  /*27a0*/  WARPGROUP.DEPBAR.LE gsb0, 0x0 ;  /* 0x00008000000079c5 */ /* 0x000fe40000010000 */
[----:B------:R-:W-:Y:S01]  /*27b0*/  FADD R83, R24, R83 ;  /* 0x0000005318537221 */ /* 0x000fe20000000000 */
        /* <DEDUP_REMOVED lines=30> */
[----:B------:R-:W-:-:S07]  /*29a0*/  FADD R22, R22, R55 ;  /* 0x0000003716167221 */ /* 0x000fce0000000000 */
.L_x_36:
[----:B0-----:R-:W-:Y:S01]  /*29b0*/  ISETP.GE.AND P1, PT, R14, 0x1, PT ;  /* 0x000000010e00780c */ /* 0x001fe20003f26270 */
[----:B------:R0:W-:Y:S01]  /*29c0*/  SYNCS.ARRIVE.TRANS64.A1T0 RZ, [R15+UR23], RZ ;  /* 0x000000ff0fff79a7 */ /* 0x0001e20008100017 */
[----:B------:R-:W-:-:S11]  /*29d0*/  WARPGROUP.DEPBAR.LE gsb0, 0x0 ;  /* 0x00008000000079c5 */ /* 0x000fd60000010000 */
[----:B------:R-:W-:Y:S05]  /*29e0*/  @!P1 BRA `(.L_x_37) ;  /* 0x0000000000449947 */ /* 0x000fea0003800000 */
[----:B------:R-:W-:-:S13]  /*29f0*/  ISETP.NE.AND P1, PT, R85, 0x3, PT ;  /* 0x000000035500780c */ /* 0x000fda0003f25270 */
[----:B------:R-:W-:Y:S05]  /*2a00*/  @!P1 BRA `(.L_x_38) ;  /* 0x0000000000049947 */ /* 0x000fea0003800000 */
[----:B------:R-:W-:Y:S01]  /*2a10*/  BPT.TRAP 0x1 ;  /* 0x000000040000795c */ /* 0x000fe20000300000 */
.L_x_38:
[----:B------:R-:W-:Y:S01]  /*2a20*/  VOTEU.ANY UP0, P0 ;  /* 0x00000000003f7886 */ /* 0x000fe20000000100 */
[----:B------:R-:W-:-:S04]  /*2a30*/  ISETP.GT.U32.AND P1, PT, R7, 0x1, PT ;  /* 0x000000010700780c */ /* 0x000fc80003f24070 */
[----:B------:R-:W-:-:S06]  /*2a40*/  @UP0 UIADD3 UR6, UR14, UR5, URZ ;  /* 0x000000050e060290 */ /* 0x000fcc000fffe03f */
[----:B------:R-:W-:Y:S02]  /*2a50*/  IMAD.U32 R14, RZ, RZ, UR6 ;  /* 0x00000006ff0e7e24 */ /* 0x000fe4000f8e00ff */
[----:B------:R-:W-:-:S03]  /*2a60*/  IMAD.U32 R19, RZ, RZ, UR6 ;  /* 0x00000006ff137e24 */ /* 0x000fc6000f8e00ff */
[----:B------:R-:W-:-:S05]  /*2a70*/  @P0 SHF.R.U32.HI R14, RZ, 0x2, R14 ;  /* 0x00000002ff0e0819 */ /* 0x000fca000001160e */
[----:B0-----:R-:W-:-:S04]  /*2a80*/  @P0 IMAD.WIDE.U32 R14, R14, 0x24924925, RZ ;  /* 0x249249250e0e0825 */ /* 0x001fc800078e00ff */
[----:B------:R-:W-:-:S05]  /*2a90*/  @P0 IMAD R14, R15, -0x1c, R19 ;  /* 0xffffffe40f0e0824 */ /* 0x000fca00078e0213 */
[----:B------:R-:W-:-:S05]  /*2aa0*/  @P0 LEA R14, R14, UR12, 0x3 ;  /* 0x0000000c0e0e0c11 */ /* 0x000fca000f8e18ff */
[----:B------:R-:W-:-:S05]  /*2ab0*/  @P0 VIADD R15, R14, 0xe0 ;  /* 0x000000e00e0f0836 */ /* 0x000fca0000000000 */
[----:B------:R-:W-:-:S04]  /*2ac0*/  @P0 PRMT R15, R12, 0x654, R15 ;  /* 0x000006540c0f0816 */ /* 0x000fc8000000000f */
[----:B------:R1:W-:Y:S01]  /*2ad0*/  @P0 SYNCS.ARRIVE.TRANS64.RED.A1T0 RZ, [R15+URZ], RZ ;  /* 0x000000ff0fff09a7 */ /* 0x0003e2000810043f */
[----:B------:R-:W-:Y:S05]  /*2ae0*/  @P1 BRA `(.L_x_37) ;  /* 0x0000000000041947 */ /* 0x000fea0003800000 */
[----:B------:R-:W-:Y:S01]  /*2af0*/  BPT.TRAP 0x1 ;  /* 0x000000040000795c */ /* 0x000fe20000300000 */
.L_x_37:
[----:B------:R-:W-:Y:S01]  /*2b00*/  SHF.L.U32 R14, R86, 0x1f, RZ ;  /* 0x0000001f560e7819 */ /* 0x000fe200000006ff */
[----:B------:R-:W-:Y:S01]  /*2b10*/  UIADD3 UR5, UR22, UR5, URZ ;  /* 0x0000000516057290 */ /* 0x000fe2000fffe03f */
[----:B------:R-:W3:Y:S01]  /*2b20*/  LDC R26, c[0x0][0x288] ;  /* 0x0000a200ff1a7b82 */ /* 0x000ee20000000800 */
[----:B------:R-:W-:Y:S01]  /*2b30*/  UISETP.GE.U32.AND UP1, UPT, UR22, 0x1c, UPT ;  /* 0x0000001c1600788c */ /* 0x000fe2000bf26070 */
[----:B------:R-:W-:Y:S01]  /*2b40*/  IMAD.SHL.U32 R24, R17, 0x2, RZ ;  /* 0x0000000211187824 */ /* 0x000fe200078e00ff */
[----:B------:R-:W-:Y:S02]  /*2b50*/  UISETP.GT.U32.AND UP0, UPT, UR5, 0x1b, UPT ;  /* 0x0000001b0500788c */ /* 0x000fe4000bf04070 */
[----:B------:R-:W-:Y:S02]  /*2b60*/  USHF.R.U32.HI UR6, URZ, 0x2, UR5 ;  /* 0x000000023f067899 */ /* 0x000fe40008011605 */
[----:B------:R-:W-:Y:S01]  /*2b70*/  UISETP.LT.U32.AND UP0, UPT, UR22, 0x1c, UP0 ;  /* 0x0000001c1600788c */ /* 0x000fe20008701070 */
[----:B------:R-:W2:Y:S01]  /*2b80*/  SYNCS.PHASECHK.TRANS64.TRYWAIT P1, [UR15+0x8], R14 ;  /* 0x0000080eff0075a7 */ /* 0x000ea2000802014f */
[----:B------:R-:W-:Y:S01]  /*2b90*/  UIMAD.WIDE.U32 UR6, UR6, 0x24924925, URZ ;  /* 0x24924925060678a5 */ /* 0x000fe2000f8e003f */
[----:B------:R-:W-:Y:S01]  /*2ba0*/  SHF.R.S32.HI R25, RZ, 0x1f, R24 ;  /* 0x0000001fff197819 */ /* 0x000fe20000011418 */
[----:B------:R-:W-:-:S02]  /*2bb0*/  USEL UR8, URZ, 0x1, !UP0 ;  /* 0x000000013f087887 */ /* 0x000fc4000c000000 */
[----:B------:R-:W-:Y:S02]  /*2bc0*/  UIMAD UR5, UR7, -0x1c, UR5 ;  /* 0xffffffe4070578a4 */ /* 0x000fe4000f8e0205 */
[----:B------:R-:W-:-:S04]  /*2bd0*/  ULOP3.LUT UR4, UR4, UR8, URZ, 0x3c, !UPT ;  /* 0x0000000804047292 */ /* 0x000fc8000f8e3c3f */
[----:B------:R-:W-:Y:S01]  /*2be0*/  @UP1 ULOP3.LUT UR4, UR4, 0x1, UR7, 0x78, !UPT ;  /* 0x0000000104041892 */ /* 0x000fe2000f8e7807 */
[----:B--23--:R-:W-:Y:S11]  /*2bf0*/  @!P1 BRA `(.L_x_39) ;  /* 0x0000004c00209947 */ /* 0x00cff60003800000 */
.L_x_157:
[----:B------:R-:W-:Y:S01]  /*2c00*/  IMAD.SHL.U32 R27, R6, 0x40, RZ ;  /* 0x00000040061b7824 */ /* 0x000fe200078e00ff */
[----:B------:R-:W-:Y:S01]  /*2c10*/  ULDC UR8, c[0x0][0x284] ;  /* 0x0000a10000087ab9 */ /* 0x000fe20000000800 */
[----:B------:R-:W-:Y:S01]  /*2c20*/  IMAD.SHL.U32 R33, R4, 0x40, RZ ;  /* 0x0000004004217824 */ /* 0x000fe200078e00ff */
[----:B------:R-:W-:Y:S01]  /*2c30*/  SHF.R.S32.HI R34, RZ, 0x1f, R5 ;  /* 0x0000001fff227819 */ /* 0x000fe20000011405 */
[----:B------:R-:W-:Y:S01]  /*2c40*/  ULDC.64 UR6, c[0x0][0x5d0] ;  /* 0x0001740000067ab9 */ /* 0x000fe20000000a00 */
[----:B------:R-:W-:Y:S01]  /*2c50*/  ISETP.GE.AND P1, PT, R27, UR8, PT ;  /* 0x000000081b007c0c */ /* 0x000fe2000bf26270 */
[----:B01----:R-:W-:Y:S01]  /*2c60*/  IMAD.WIDE.U32 R14, R5, UR6, R24 ;  /* 0x00000006050e7c25 */ /* 0x003fe2000f8e0018 */
[----:B------:R-:W-:Y:S02]  /*2c70*/  SHF.R.S32.HI R32, RZ, 0x1f, R33 ;  /* 0x0000001fff207819 */ /* 0x000fe40000011421 */
[C---:B------:R-:W-:Y:S01]  /*2c80*/  ISETP.GE.OR P1, PT, R33.reuse, R26, P1 ;  /* 0x0000001a2100720c */ /* 0x040fe20000f26670 */
[----:B------:R-:W-:Y:S01]  /*2c90*/  IMAD R4, R34, UR6, RZ ;  /* 0x0000000622047c24 */ /* 0x000fe2000f8e02ff */
[----:B------:R-:W-:-:S03]  /*2ca0*/  IADD3 R14, P2, R33, R14, RZ ;  /* 0x0000000e210e7210 */ /* 0x000fc60007f5e0ff */
[----:B------:R-:W-:-:S05]  /*2cb0*/  IMAD R19, R5, UR7, R4 ;  /* 0x0000000705137c24 */ /* 0x000fca000f8e0204 */
[----:B------:R-:W-:-:S03]  /*2cc0*/  IADD3.X R15, R32, R15, R19, P2, !PT ;  /* 0x0000000f200f7210 */ /* 0x000fc600017fe413 */
[----:B------:R-:W-:Y:S05]  /*2cd0*/  @P1 BRA `(.L_x_40) ;  /* 0x0000002400a81947 */ /* 0x000fea0003800000 */
[----:B------:R-:W0:Y:S01]  /*2ce0*/  LDC.64 R30, c[0x0][0x5c8] ;  /* 0x00017200ff1e7b82 */ /* 0x000e220000000a00 */
[----:B------:R-:W-:Y:S01]  /*2cf0*/  IMAD.WIDE R28, R6, 0x40, R10 ;  /* 0x00000040061c7825 */ /* 0x000fe200078e020a */
[----:B------:R-:W-:Y:S01]  /*2d00*/  ULDC.64 UR6, c[0x0][0x5c0] ;  /* 0x0001700000067ab9 */ /* 0x000fe20000000a00 */
[----:B------:R-:W-:Y:S02]  /*2d10*/  BSSY B0, `(.L_x_40) ;  /* 0x0000266000007945 */ /* 0x000fe40003800000 */
[----:B------:R-:W-:Y:S02]  /*2d20*/  IMAD R26, R17, -0x2, R26 ;  /* 0xfffffffe111a7824 */ /* 0x000fe400078e021a */
[----:B------:R-:W-:Y:S02]  /*2d30*/  IMAD.IADD R6, R20, 0x1, -R27 ;  /* 0x0000000114067824 */ /* 0x000fe400078e0a1b */
[----:B------:R-:W-:Y:S02]  /*2d40*/  IMAD.IADD R26, R26, 0x1, -R33 ;  /* 0x000000011a1a7824 */ /* 0x000fe400078e0a21 */
[----:B0-----:R-:W-:-:S02]  /*2d50*/  IMAD R4, R29, R30, RZ ;  /* 0x0000001e1d047224 */ /* 0x001fc400078e02ff */
[----:B------:R-:W-:-:S04]  /*2d60*/  IMAD.WIDE.U32 R14, R28, R30, R14 ;  /* 0x0000001e1c0e7225 */ /* 0x000fc800078e000e */
[----:B------:R-:W-:Y:S01]  /*2d70*/  IMAD R19, R28, R31, R4 ;  /* 0x0000001f1c137224 */ /* 0x000fe200078e0204 */
[----:B------:R-:W-:Y:S02]  /*2d80*/  LEA R4, P1, R30, R14, 0x3 ;  /* 0x0000000e1e047211 */ /* 0x000fe400078218ff */
[----:B------:R-:W-:Y:S01]  /*2d90*/  IADD3 R18, P2, R14, UR6, RZ ;  /* 0x000000060e127c10 */ /* 0x000fe2000ff5e0ff */
[----:B------:R-:W-:Y:S01]  /*2da0*/  IMAD.IADD R19, R15, 0x1, R19 ;  /* 0x000000010f137824 */ /* 0x000fe200078e0213 */
[----:B------:R-:W-:-:S04]  /*2db0*/  IADD3 R14, P3, R4, UR6, RZ ;  /* 0x00000006040e7c10 */ /* 0x000fc8000ff7e0ff */
[----:B------:R-:W-:Y:S02]  /*2dc0*/  LEA.HI.X R4, R30, R19, R31, 0x3, P1 ;  /* 0x000000131e047211 */ /* 0x000fe400008f1c1f */
[----:B----45:R-:W-:Y:S02]  /*2dd0*/  FSETP.NEU.AND P1, PT, R16, RZ, PT ;  /* 0x000000ff1000720b */ /* 0x030fe40003f2d000 */
[----:B------:R-:W-:Y:S02]  /*2de0*/  IADD3.X R19, R19, UR7, RZ, P2, !PT ;  /* 0x0000000713137c10 */ /* 0x000fe400097fe4ff */
[----:B------:R-:W-:-:S09]  /*2df0*/  IADD3.X R15, R4, UR7, RZ, P3, !PT ;  /* 0x00000007040f7c10 */ /* 0x000fd20009ffe4ff */
[----:B------:R-:W-:Y:S05]  /*2e00*/  @!P1 BRA `(.L_x_41) ;  /* 0x0000001c00189947 */ /* 0x000fea0003800000 */
[----:B------:R-:W-:Y:S01]  /*2e10*/  ULDC.64 UR6, c[0x0][0x5b8] ;  /* 0x00016e0000067ab9 */ /* 0x000fe20000000a00 */
[----:B------:R-:W-:Y:S01]  /*2e20*/  ISETP.GE.AND P2, PT, R26, 0x1, PT ;  /* 0x000000011a00780c */ /* 0x000fe20003f46270 */
[----:B------:R-:W-:Y:S01]  /*2e30*/  IMAD.WIDE.U32 R24, R5, UR6, R24 ;  /* 0x0000000605187c25 */ /* 0x000fe2000f8e0018 */
[----:B------:R-:W-:Y:S01]  /*2e40*/  ULDC.64 UR8, c[0x0][0x5a8] ;  /* 0x00016a0000087ab9 */ /* 0x000fe20000000a00 */
[----:B------:R-:W-:Y:S01]  /*2e50*/  BSSY B1, `(.L_x_42) ;  /* 0x000000f000017945 */ /* 0x000fe20003800000 */
[----:B------:R-:W-:Y:S01]  /*2e60*/  ISETP.LT.OR P5, PT, R6, 0x1, !P2 ;  /* 0x000000010600780c */ /* 0x000fe200057a1670 */
[----:B------:R-:W-:Y:S01]  /*2e70*/  IMAD R4, R34, UR6, RZ ;  /* 0x0000000622047c24 */ /* 0x000fe2000f8e02ff */
[----:B------:R-:W-:-:S03]  /*2e80*/  IADD3 R24, P1, R33, R24, RZ ;  /* 0x0000001821187210 */ /* 0x000fc60007f3e0ff */
[----:B------:R-:W-:Y:S01]  /*2e90*/  IMAD R5, R5, UR7, R4 ;  /* 0x0000000705057c24 */ /* 0x000fe2000f8e0204 */
[----:B------:R-:W-:Y:S02]  /*2ea0*/  ULDC.64 UR6, c[0x0][0x5b0] ;  /* 0x00016c0000067ab9 */ /* 0x000fe40000000a00 */
[----:B------:R-:W-:Y:S02]  /*2eb0*/  IMAD R27, R29, UR6, RZ ;  /* 0x000000061d1b7c24 */ /* 0x000fe4000f8e02ff */
[----:B------:R-:W-:Y:S02]  /*2ec0*/  IADD3.X R25, R32, R25, R5, P1, !PT ;  /* 0x0000001920197210 */ /* 0x000fe40000ffe405 */
[C---:B------:R-:W-:Y:S02]  /*2ed0*/  IMAD R27, R28.reuse, UR7, R27 ;  /* 0x000000071c1b7c24 */ /* 0x040fe4000f8e021b */
[----:B------:R-:W-:-:S03]  /*2ee0*/  IMAD.WIDE.U32 R4, R28, UR6, R24 ;  /* 0x000000061c047c25 */ /* 0x000fc6000f8e0018 */
[----:B------:R-:W-:-:S04]  /*2ef0*/  IADD3 R4, P1, R4, UR8, RZ ;  /* 0x0000000804047c10 */ /* 0x000fc8000ff3e0ff */
[--C-:B------:R-:W-:Y:S02]  /*2f00*/  IADD3.X R5, R5, UR9, R27.reuse, P1, !PT ;  /* 0x0000000905057c10 */ /* 0x100fe40008ffe41b */
[----:B------:R-:W-:Y:S01]  /*2f10*/  PRMT R27, RZ, 0x7610, R27 ;  /* 0x00007610ff1b7816 */ /* 0x000fe2000000001b */
[----:B------:R-:W-:Y:S06]  /*2f20*/  @P5 BRA `(.L_x_43) ;  /* 0x0000000000045947 */ /* 0x000fec0003800000 */
[----:B------:R0:W5:Y:S02]  /*2f30*/  LDG.E.U8 R27, desc[UR20][R4.64] ;  /* 0x00000014041b7981 */ /* 0x000164000c1e1100 */
.L_x_43:
[----:B------:R-:W-:Y:S05]  /*2f40*/  BSYNC B1 ;  /* 0x0000000000017941 */ /* 0x000fea0003800000 */
.L_x_42:
[----:B-----5:R-:W-:Y:S01]  /*2f50*/  LOP3.LUT R27, R27, 0xff, RZ, 0xc0, !PT ;  /* 0x000000ff1b1b7812 */ /* 0x020fe200078ec0ff */
[----:B------:R-:W-:Y:S01]  /*2f60*/  BSSY B1, `(.L_x_44) ;  /* 0x000000c000017945 */ /* 0x000fe20003800000 */
[----:B------:R-:W-:Y:S02]  /*2f70*/  ISETP.GE.AND P1, PT, R26, 0x2, PT ;  /* 0x000000021a00780c */ /* 0x000fe40003f26270 */
[----:B------:R-:W-:Y:S02]  /*2f80*/  F2FP.F16.E5M2.UNPACK_B R27, R27 ;  /* 0x0000001bff1b723e */ /* 0x000fe400020004ff */
[----:B------:R-:W-:-:S03]  /*2f90*/  ISETP.LT.OR P3, PT, R6, 0x1, !P1 ;  /* 0x000000010600780c */ /* 0x000fc60004f61670 */
[----:B------:R-:W-:-:S05]  /*2fa0*/  HADD2.F32 R27, -RZ, R27.H0_H0 ;  /* 0x2000001bff1b7230 */ /* 0x000fca0000004100 */
[----:B------:R-:W-:Y:S01]  /*2fb0*/  FMUL R30, R27, R16 ;  /* 0x000000101b1e7220 */ /* 0x000fe20000400000 */
[----:B------:R-:W-:-:S03]  /*2fc0*/  PRMT R27, RZ, 0x7610, R27 ;  /* 0x00007610ff1b7816 */ /* 0x000fc6000000001b */
[----:B------:R-:W-:-:S05]  /*2fd0*/  FFMA R30, R83, R13, R30 ;  /* 0x0000000d531e7223 */ /* 0x000fca000000001e */
[----:B------:R-:W-:-:S05]  /*2fe0*/  F2FP.SATFINITE.E5M2.F32.PACK_AB_MERGE_C R31, RZ, R30, RZ ;  /* 0x0000001eff1f723e */ /* 0x000fca00048060ff */
[----:B------:R1:W-:Y:S01]  /*2ff0*/  @!P5 STG.E.U8 desc[UR20][R18.64], R31 ;  /* 0x0000001f1200d986 */ /* 0x0003e2000c101114 */
[----:B------:R-:W-:Y:S05]  /*3000*/  @P3 BRA `(.L_x_45) ;  /* 0x0000000000043947 */ /* 0x000fea0003800000 */
[----:B------:R2:W5:Y:S02]  /*3010*/  LDG.E.U8 R27, desc[UR20][R4.64+0x1] ;  /* 0x00000114041b7981 */ /* 0x000564000c1e1100 */
.L_x_45:
[----:B------:R-:W-:Y:S05]  /*3020*/  BSYNC B1 ;  /* 0x0000000000017941 */ /* 0x000fea0003800000 */
.L_x_44:
[----:B-----5:R-:W-:Y:S01]  /*3030*/  LOP3.LUT R27, R27, 0xff, RZ, 0xc0, !PT ;  /* 0x000000ff1b1b7812 */ /* 0x020fe200078ec0ff */
[----:B------:R-:W-:Y:S01]  /*3040*/  BSSY B1, `(.L_x_46) ;  /* 0x0000012000017945 */ /* 0x000fe20003800000 */
[----:B-1----:R-:W-:Y:S02]  /*3050*/  IADD3 R31, P5, R28, 0x8, RZ ;  /* 0x000000081c1f7810 */ /* 0x002fe40007fbe0ff */
[----:B------:R-:W-:Y:S02]  /*3060*/  F2FP.F16.E5M2.UNPACK_B R27, R27 ;  /* 0x0000001bff1b723e */ /* 0x000fe400020004ff */
[----:B------:R-:W-:Y:S01]  /*3070*/  ISETP.LT.OR P2, PT, R6, 0x9, !P2 ;  /* 0x000000090600780c */ /* 0x000fe20005741670 */
[----:B------:R-:W-:Y:S02]  /*3080*/  IMAD.X R28, RZ, RZ, R29, P5 ;  /* 0x000000ffff1c7224 */ /* 0x000fe400028e061d */
[----:B------:R-:W-:Y:S02]  /*3090*/  HADD2.F32 R27, -RZ, R27.H0_H0 ;  /* 0x2000001bff1b7230 */ /* 0x000fe40000004100 */
[----:B------:R-:W-:-:S02]  /*30a0*/  IMAD R28, R28, UR6, RZ ;  /* 0x000000061c1c7c24 */ /* 0x000fc4000f8e02ff */
[----:B------:R-:W-:-:S04]  /*30b0*/  IMAD.WIDE.U32 R24, R31, UR6, R24 ;  /* 0x000000061f187c25 */ /* 0x000fc8000f8e0018 */
[----:B------:R-:W-:Y:S01]  /*30c0*/  FMUL R27, R27, R16 ;  /* 0x000000101b1b7220 */ /* 0x000fe20000400000 */
[----:B------:R-:W-:-:S03]  /*30d0*/  IMAD R31, R31, UR7, R28 ;  /* 0x000000071f1f7c24 */ /* 0x000fc6000f8e021c */
[----:B------:R-:W-:Y:S01]  /*30e0*/  FFMA R27, R84, R13, R27 ;  /* 0x0000000d541b7223 */ /* 0x000fe2000000001b */
[----:B------:R-:W-:-:S04]  /*30f0*/  IADD3 R24, P5, R24, UR8, RZ ;  /* 0x0000000818187c10 */ /* 0x000fc8000ffbe0ff */
[----:B------:R-:W-:Y:S02]  /*3100*/  F2FP.SATFINITE.E5M2.F32.PACK_AB_MERGE_C R29, RZ, R27, RZ ;  /* 0x0000001bff1d723e */ /* 0x000fe400048060ff */
[----:B------:R-:W-:Y:S02]  /*3110*/  IADD3.X R25, R25, UR9, R31, P5, !PT ;  /* 0x0000000919197c10 */ /* 0x000fe4000affe41f */
[----:B------:R-:W-:Y:S01]  /*3120*/  PRMT R27, RZ, 0x7610, R27 ;  /* 0x00007610ff1b7816 */ /* 0x000fe2000000001b */
[----:B------:R1:W-:Y:S01]  /*3130*/  @!P3 STG.E.U8 desc[UR20][R18.64+0x1], R29 ;  /* 0x0000011d1200b986 */ /* 0x0003e2000c101114 */
[----:B------:R-:W-:Y:S05]  /*3140*/  @P2 BRA `(.L_x_47) ;  /* 0x0000000000042947 */ /* 0x000fea0003800000 */
[----:B------:R3:W5:Y:S02]  /*3150*/  LDG.E.U8 R27, desc[UR20][R24.64] ;  /* 0x00000014181b7981 */ /* 0x000764000c1e1100 */
.L_x_47:
[----:B------:R-:W-:Y:S05]  /*3160*/  BSYNC B1 ;  /* 0x0000000000017941 */ /* 0x000fea0003800000 */
.L_x_46:
[----:B-----5:R-:W-:Y:S01]  /*3170*/  LOP3.LUT R27, R27, 0xff, RZ, 0xc0, !PT ;  /* 0x000000ff1b1b7812 */ /* 0x020fe200078ec0ff */
[----:B------:R-:W-:Y:S01]  /*3180*/  BSSY B1, `(.L_x_48) ;  /* 0x000000b000017945 */ /* 0x000fe20003800000 */
[----:B------:R-:W-:Y:S02]  /*3190*/  ISETP.LT.OR P1, PT, R6, 0x9, !P1 ;  /* 0x000000090600780c */ /* 0x000fe40004f21670 */
[----:B------:R-:W-:-:S05]  /*31a0*/  F2FP.F16.E5M2.UNPACK_B R27, R27 ;  /* 0x0000001bff1b723e */ /* 0x000fca00020004ff */
[----:B------:R-:W-:-:S05]  /*31b0*/  HADD2.F32 R27, -RZ, R27.H0_H0 ;  /* 0x2000001bff1b7230 */ /* 0x000fca0000004100 */
[----:B------:R-:W-:Y:S01]  /*31c0*/  FMUL R28, R27, R16 ;  /* 0x000000101b1c7220 */ /* 0x000fe20000400000 */
[----:B------:R-:W-:-:S03]  /*31d0*/  PRMT R27, RZ, 0x7610, R27 ;  /* 0x00007610ff1b7816 */ /* 0x000fc6000000001b */
[----:B------:R-:W-:-:S05]  /*31e0*/  FFMA R28, R81, R13, R28 ;  /* 0x0000000d511c7223 */ /* 0x000fca000000001c */
[----:B-1----:R-:W-:-:S05]  /*31f0*/  F2FP.SATFINITE.E5M2.F32.PACK_AB_MERGE_C R29, RZ, R28, RZ ;  /* 0x0000001cff1d723e */ /* 0x002fca00048060ff */
[----:B------:R1:W-:Y:S01]  /*3200*/  @!P2 STG.E.U8 desc[UR20][R14.64], R29 ;  /* 0x0000001d0e00a986 */ /* 0x0003e2000c101114 */
[----:B------:R-:W-:Y:S05]  /*3210*/  @P1 BRA `(.L_x_49) ;  /* 0x0000000000041947 */ /* 0x000fea0003800000 */
[----:B------:R4:W5:Y:S02]  /*3220*/  LDG.E.U8 R27, desc[UR20][R24.64+0x1] ;  /* 0x00000114181b7981 */ /* 0x000964000c1e1100 */
.L_x_49:
[----:B------:R-:W-:Y:S05]  /*3230*/  BSYNC B1 ;  /* 0x0000000000017941 */ /* 0x000fea0003800000 */
.L_x_48:
[----:B-----5:R-:W-:Y:S01]  /*3240*/  LOP3.LUT R27, R27, 0xff, RZ, 0xc0, !PT ;  /* 0x000000ff1b1b7812 */ /* 0x020fe200078ec0ff */
[----:B------:R-:W-:Y:S01]  /*3250*/  BSSY B1, `(.L_x_50) ;  /* 0x000000c000017945 */ /* 0x000fe20003800000 */
[----:B------:R-:W-:Y:S02]  /*3260*/  ISETP.GE.AND P2, PT, R26, 0x9, PT ;  /* 0x000000091a00780c */ /* 0x000fe40003f46270 */
[----:B------:R-:W-:Y:S02]  /*3270*/  F2FP.F16.E5M2.UNPACK_B R27, R27 ;  /* 0x0000001bff1b723e */ /* 0x000fe400020004ff */
[----:B------:R-:W-:-:S03]  /*3280*/  ISETP.LT.OR P3, PT, R6, 0x1, !P2 ;  /* 0x000000010600780c */ /* 0x000fc60005761670 */
[----:B------:R-:W-:-:S05]  /*3290*/  HADD2.F32 R27, -RZ, R27.H0_H0 ;  /* 0x2000001bff1b7230 */ /* 0x000fca0000004100 */
[----:B------:R-:W-:-:S04]  /*32a0*/  FMUL R27, R27, R16 ;  /* 0x000000101b1b7220 */ /* 0x000fc80000400000 */
[----:B------:R-:W-:-:S05]  /*32b0*/  FFMA R27, R82, R13, R27 ;  /* 0x0000000d521b7223 */ /* 0x000fca000000001b */
[----:B-1----:R-:W-:Y:S02]  /*32c0*/  F2FP.SATFINITE.E5M2.F32.PACK_AB_MERGE_C R29, RZ, R27, RZ ;  /* 0x0000001bff1d723e */ /* 0x002fe400048060ff */
[----:B------:R-:W-:-:S03]  /*32d0*/  PRMT R27, RZ, 0x7610, R27 ;  /* 0x00007610ff1b7816 */ /* 0x000fc6000000001b */
[----:B------:R1:W-:Y:S01]  /*32e0*/  @!P1 STG.E.U8 desc[UR20][R14.64+0x1], R29 ;  /* 0x0000011d0e009986 */ /* 0x0003e2000c101114 */
[----:B------:R-:W-:Y:S05]  /*32f0*/  @P3 BRA `(.L_x_51) ;  /* 0x0000000000043947 */ /* 0x000fea0003800000 */
[----:B------:R0:W5:Y:S02]  /*3300*/  LDG.E.U8 R27, desc[UR20][R4.64+0x8] ;  /* 0x00000814041b7981 */ /* 0x000164000c1e1100 */
.L_x_51:
[----:B------:R-:W-:Y:S05]  /*3310*/  BSYNC B1 ;  /* 0x0000000000017941 */ /* 0x000fea0003800000 */
.L_x_50:
        /* <DEDUP_REMOVED lines=13> */
.L_x_53:
[----:B------:R-:W-:Y:S05]  /*33f0*/  BSYNC B1 ;  /* 0x0000000000017941 */ /* 0x000fea0003800000 */
.L_x_52:
[----:B-----5:R-:W-:Y:S01]  /*3400*/  LOP3.LUT R27, R27, 0xff, RZ, 0xc0, !PT ;  /* 0x000000ff1b1b7812 */ /* 0x020fe200078ec0ff */
[----:B------:R-:W-:Y:S01]  /*3410*/  BSSY B1, `(.L_x_54) ;  /* 0x000000b000017945 */ /* 0x000fe20003800000 */
[----:B------:R-:W-:Y:S02]  /*3420*/  ISETP.LT.OR P2, PT, R6, 0x9, !P2 ;  /* 0x000000090600780c */ /* 0x000fe40005741670 */
[----:B------:R-:W-:-:S05]  /*3430*/  F2FP.F16.E5M2.UNPACK_B R27, R27 ;  /* 0x0000001bff1b723e */ /* 0x000fca00020004ff */
        /* <DEDUP_REMOVED lines=8> */
.L_x_55:
[----:B------:R-:W-:Y:S05]  /*34c0*/  BSYNC B1 ;  /* 0x0000000000017941 */ /* 0x000fea0003800000 */
.L_x_54:
        /* <DEDUP_REMOVED lines=12> */
.L_x_57:
[----:B------:R-:W-:Y:S05]  /*3590*/  BSYNC B1 ;  /* 0x0000000000017941 */ /* 0x000fea0003800000 */
.L_x_56:
        /* <DEDUP_REMOVED lines=13> */
.L_x_59:
[----:B------:R-:W-:Y:S05]  /*3670*/  BSYNC B1 ;  /* 0x0000000000017941 */ /* 0x000fea0003800000 */
.L_x_58:
        /* <DEDUP_REMOVED lines=13> */
.L_x_61:
[----:B------:R-:W-:Y:S05]  /*3750*/  BSYNC B1 ;  /* 0x0000000000017941 */ /* 0x000fea0003800000 */
.L_x_60:
        /* <DEDUP_REMOVED lines=12> */
.L_x_63:
[----:B------:R-:W-:Y:S05]  /*3820*/  BSYNC B1 ;  /* 0x0000000000017941 */ /* 0x000fea0003800000 */
.L_x_62:
        /* <DEDUP_REMOVED lines=12> */
.L_x_65:
[----:B------:R-:W-:Y:S05]  /*38f0*/  BSYNC B1 ;  /* 0x0000000000017941 */ /* 0x000fea0003800000 */
.L_x_64:
        /* <DEDUP_REMOVED lines=13> */
.L_x_67:
[----:B------:R-:W-:Y:S05]  /*39d0*/  BSYNC B1 ;  /* 0x0000000000017941 */ /* 0x000fea0003800000 */
.L_x_66:
        /* <DEDUP_REMOVED lines=13> */
.L_x_69:
[----:B------:R-:W-:Y:S05]  /*3ab0*/  BSYNC B1 ;  /* 0x0000000000017941 */ /* 0x000fea0003800000 */
.L_x_68:
        /* <DEDUP_REMOVED lines=12> */
.L_x_71:
[----:B------:R-:W-:Y:S05]  /*3b80*/  BSYNC B1 ;  /* 0x0000000000017941 */ /* 0x000fea0003800000 */
.L_x_70:
        /* <DEDUP_REMOVED lines=12> */
.L_x_73:
[----:B------:R-:W-:Y:S05]  /*3c50*/  BSYNC B1 ;  /* 0x0000000000017941 */ /* 0x000fea0003800000 */
.L_x_72:
        /* <DEDUP_REMOVED lines=13> */
.L_x_75:
[----:B------:R-:W-:Y:S05]  /*3d30*/  BSYNC B1 ;  /* 0x0000000000017941 */ /* 0x000fea0003800000 */
.L_x_74:
        /* <DEDUP_REMOVED lines=13> */
.L_x_77:
[----:B------:R-:W-:Y:S05]  /*3e10*/  BSYNC B1 ;  /* 0x0000000000017941 */ /* 0x000fea0003800000 */
.L_x_76:
        /* <DEDUP_REMOVED lines=12> */
.L_x_79:
[----:B------:R-:W-:Y:S05]  /*3ee0*/  BSYNC B1 ;  /* 0x0000000000017941 */ /* 0x000fea0003800000 */
.L_x_78:
        /* <DEDUP_REMOVED lines=12> */
.L_x_81:
[----:B------:R-:W-:Y:S05]  /*3fb0*/  BSYNC B1 ;  /* 0x0000000000017941 */ /* 0x000fea0003800000 */
.L_x_80:
        /* <DEDUP_REMOVED lines=13> */
.L_x_83:
[----:B------:R-:W-:Y:S05]  /*4090*/  BSYNC B1 ;  /* 0x0000000000017941 */ /* 0x000fea0003800000 */
.L_x_82:
        /* <DEDUP_REMOVED lines=13> */
.L_x_85:
[----:B------:R-:W-:Y:S05]  /*4170*/  BSYNC B1 ;  /* 0x0000000000017941 */ /* 0x000fea0003800000 */
.L_x_84:
        /* <DEDUP_REMOVED lines=12> */
.L_x_87:
[----:B------:R-:W-:Y:S05]  /*4240*/  BSYNC B1 ;  /* 0x0000000000017941 */ /* 0x000fea0003800000 */
.L_x_86:
        /* <DEDUP_REMOVED lines=12> */
.L_x_89:
[----:B------:R-:W-:Y:S05]  /*4310*/  BSYNC B1 ;  /* 0x0000000000017941 */ /* 0x000fea0003800000 */
.L_x_88:
        /* <DEDUP_REMOVED lines=13> */
.L_x_91:
[----:B------:R-:W-:Y:S05]  /*43f0*/  BSYNC B1 ;  /* 0x0000000000017941 */ /* 0x000fea0003800000 */
.L_x_90:
        /* <DEDUP_REMOVED lines=13> */
.L_x_93:
[----:B------:R-:W-:Y:S05]  /*44d0*/  BSYNC B1 ;  /* 0x0000000000017941 */ /* 0x000fea0003800000 */
.L_x_92:
        /* <DEDUP_REMOVED lines=12> */
.L_x_95:
[----:B------:R-:W-:Y:S05]  /*45a0*/  BSYNC B1 ;  /* 0x0000000000017941 */ /* 0x000fea0003800000 */
.L_x_94:
        /* <DEDUP_REMOVED lines=12> */
.L_x_97:
[----:B------:R-:W-:Y:S05]  /*4670*/  BSYNC B1 ;  /* 0x0000000000017941 */ /* 0x000fea0003800000 */
.L_x_96:
        /* <DEDUP_REMOVED lines=13> */
.L_x_99:
[----:B------:R-:W-:Y:S05]  /*4750*/  BSYNC B1 ;  /* 0x0000000000017941 */ /* 0x000fea0003800000 */
.L_x_98:
[----:B-----5:R-:W-:Y:S01]  /*4760*/  LOP3.LUT R27, R27, 0xff, RZ, 0xc0, !PT ;  /* 0x000000ff1b1b7812 */ /* 0x020fe200078ec0ff */
[----:B------:R-:W-:Y:S01]  /*4770*/  BSSY B1, `(.L_x_100) ;  /* 0x000000c000017945 */ /* 0x000fe20003800000 */
[----:B------:R-:W-:Y:S02]  /*4780*/  ISETP.GE.AND P1, PT, R26, 0x3a, PT ;  /* 0x0000003a1a00780c */ /* 0x000fe40003f26270 */
[----:B------:R-:W-:Y:S02]  /*4790*/  F2FP.F16.E5M2.UNPACK_B R27, R27 ;  /* 0x0000001bff1b723e */ /* 0x000fe400020004ff */
[----:B------:R-:W-:-:S03]  /*47a0*/  ISETP.LT.OR P5, PT, R6, 0x1, !P1 ;  /* 0x000000010600780c */ /* 0x000fc60004fa1670 */
[----:B------:R-:W-:-:S05]  /*47b0*/  HADD2.F32 R27, -RZ, R27.H0_H0 ;  /* 0x2000001bff1b7230 */ /* 0x000fca0000004100 */
[----:B------:R-:W-:-:S04]  /*47c0*/  FMUL R28, R27, R16 ;  /* 0x000000101b1c7220 */ /* 0x000fc80000400000 */
[----:B------:R-:W-:Y:S01]  /*47d0*/  FFMA R28, R23, R13, R28 ;  /* 0x0000000d171c7223 */ /* 0x000fe2000000001c */
[----:B------:R-:W-:-:S04]  /*47e0*/  PRMT R23, RZ, 0x7610, R23 ;  /* 0x00007610ff177816 */ /* 0x000fc80000000017 */
[----:B------:R-:W-:-:S05]  /*47f0*/  F2FP.SATFINITE.E5M2.F32.PACK_AB_MERGE_C R27, RZ, R28, RZ ;  /* 0x0000001cff1b723e */ /* 0x000fca00048060ff */
[----:B------:R0:W-:Y:S01]  /*4800*/  @!P3 STG.E.U8 desc[UR20][R18.64+0x38], R27 ;  /* 0x0000381b1200b986 */ /* 0x0001e2000c101114 */
[----:B------:R-:W-:Y:S05]  /*4810*/  @P5 BRA `(.L_x_101) ;  /* 0x0000000000045947 */ /* 0x000fea0003800000 */
[----:B------:R0:W5:Y:S02]  /*4820*/  LDG.E.U8 R23, desc[UR20][R4.64+0x39] ;  /* 0x0000391404177981 */ /* 0x000164000c1e1100 */
.L_x_101:
[----:B------:R-:W-:Y:S05]  /*4830*/  BSYNC B1 ;  /* 0x0000000000017941 */ /* 0x000fea0003800000 */
.L_x_100:
[----:B-----5:R-:W-:Y:S01]  /*4840*/  LOP3.LUT R23, R23, 0xff, RZ, 0xc0, !PT ;  /* 0x000000ff17177812 */ /* 0x020fe200078ec0ff */
[----:B------:R-:W-:Y:S01]  /*4850*/  BSSY B1, `(.L_x_102) ;  /* 0x000000b000017945 */ /* 0x000fe20003800000 */
[----:B------:R-:W-:Y:S02]  /*4860*/  ISETP.LT.OR P2, PT, R6, 0x9, !P2 ;  /* 0x000000090600780c */ /* 0x000fe40005741670 */
[----:B------:R-:W-:Y:S02]  /*4870*/  F2FP.F16.E5M2.UNPACK_B R23, R23 ;  /* 0x00000017ff17723e */ /* 0x000fe400020004ff */
[----:B0-2---:R-:W-:-:S03]  /*4880*/  PRMT R4, RZ, 0x7610, R4 ;  /* 0x00007610ff047816 */ /* 0x005fc60000000004 */
[----:B------:R-:W-:-:S05]  /*4890*/  HADD2.F32 R23, -RZ, R23.H0_H0 ;  /* 0x20000017ff177230 */ /* 0x000fca0000004100 */
[----:B------:R-:W-:-:S04]  /*48a0*/  FMUL R23, R23, R16 ;  /* 0x0000001017177220 */ /* 0x000fc80000400000 */
[----:B------:R-:W-:-:S05]  /*48b0*/  FFMA R23, R56, R13, R23 ;  /* 0x0000000d38177223 */ /* 0x000fca0000000017 */
[----:B------:R-:W-:-:S05]  /*48c0*/  F2FP.SATFINITE.E5M2.F32.PACK_AB_MERGE_C R23, RZ, R23, RZ ;  /* 0x00000017ff17723e */ /* 0x000fca00048060ff */
[----:B------:R0:W-:Y:S01]  /*48d0*/  @!P5 STG.E.U8 desc[UR20][R18.64+0x39], R23 ;  /* 0x000039171200d986 */ /* 0x0001e2000c101114 */
[----:B------:R-:W-:Y:S05]  /*48e0*/  @P2 BRA `(.L_x_103) ;  /* 0x0000000000042947 */ /* 0x000fea0003800000 */
[----:B------:R2:W5:Y:S02]  /*48f0*/  LDG.E.U8 R4, desc[UR20][R24.64+0x38] ;  /* 0x0000381418047981 */ /* 0x000564000c1e1100 */
.L_x_103:
[----:B------:R-:W-:Y:S05]  /*4900*/  BSYNC B1 ;  /* 0x0000000000017941 */ /* 0x000fea0003800000 */
.L_x_102:
[----:B-----5:R-:W-:Y:S01]  /*4910*/  LOP3.LUT R4, R4, 0xff, RZ, 0xc0, !PT ;  /* 0x000000ff04047812 */ /* 0x020fe200078ec0ff */
[----:B------:R-:W-:Y:S01]  /*4920*/  BSSY B1, `(.L_x_104) ;  /* 0x000000b000017945 */ /* 0x000fe20003800000 */
[----:B------:R-:W-:Y:S02]  /*4930*/  ISETP.LT.OR P1, PT, R6, 0x9, !P1 ;  /* 0x000000090600780c */ /* 0x000fe40004f21670 */
[----:B------:R-:W-:-:S05]  /*4940*/  F2FP.F16.E5M2.UNPACK_B R4, R4 ;  /* 0x00000004ff04723e */ /* 0x000fca00020004ff */
[----:B------:R-:W-:-:S05]  /*4950*/  HADD2.F32 R5, -RZ, R4.H0_H0 ;  /* 0x20000004ff057230 */ /* 0x000fca0000004100 */
[----:B------:R-:W-:-:S04]  /*4960*/  FMUL R4, R5, R16 ;  /* 0x0000001005047220 */ /* 0x000fc80000400000 */
[----:B------:R-:W-:-:S05]  /*4970*/  FFMA R4, R21, R13, R4 ;  /* 0x0000000d15047223 */ /* 0x000fca0000000004 */
[----:B------:R-:W-:Y:S02]  /*4980*/  F2FP.SATFINITE.E5M2.F32.PACK_AB_MERGE_C R5, RZ, R4, RZ ;  /* 0x00000004ff05723e */ /* 0x000fe400048060ff */
[----:B------:R-:W-:-:S03]  /*4990*/  PRMT R4, RZ, 0x7610, R4 ;  /* 0x00007610ff047816 */ /* 0x000fc60000000004 */
[----:B------:R0:W-:Y:S01]  /*49a0*/  @!P2 STG.E.U8 desc[UR20][R14.64+0x38], R5 ;  /* 0x000038050e00a986 */ /* 0x0001e2000c101114 */
[----:B------:R-:W-:Y:S05]  /*49b0*/  @P1 BRA `(.L_x_105) ;  /* 0x0000000000041947 */ /* 0x000fea0003800000 */
[----:B------:R0:W5:Y:S02]  /*49c0*/  LDG.E.U8 R4, desc[UR20][R24.64+0x39] ;  /* 0x0000391418047981 */ /* 0x000164000c1e1100 */
.L_x_105:
[----:B------:R-:W-:Y:S05]  /*49d0*/  BSYNC B1 ;  /* 0x0000000000017941 */ /* 0x000fea0003800000 */
.L_x_104:
[----:B------:R-:W-:Y:S05]  /*49e0*/  @P1 BRA `(.L_x_106) ;  /* 0x0000000800601947 */ /* 0x000fea0003800000 */
[----:B-----5:R-:W-:-:S04]  /*49f0*/  LOP3.LUT R4, R4, 0xff, RZ, 0xc0, !PT ;  /* 0x000000ff04047812 */ /* 0x020fc800078ec0ff */
[----:B------:R-:W-:-:S05]  /*4a00*/  F2FP.F16.E5M2.UNPACK_B R4, R4 ;  /* 0x00000004ff04723e */ /* 0x000fca00020004ff */
[----:B0-----:R-:W-:-:S05]  /*4a10*/  HADD2.F32 R5, -RZ, R4.H0_H0 ;  /* 0x20000004ff057230 */ /* 0x001fca0000004100 */
[----:B------:R-:W-:-:S04]  /*4a20*/  FMUL R5, R5, R16 ;  /* 0x0000001005057220 */ /* 0x000fc80000400000 */
[----:B------:R-:W-:-:S05]  /*4a30*/  FFMA R5, R22, R13, R5 ;  /* 0x0000000d16057223 */ /* 0x000fca0000000005 */
[----:B------:R-:W-:-:S05]  /*4a40*/  F2FP.SATFINITE.E5M2.F32.PACK_AB_MERGE_C R5, RZ, R5, RZ ;  /* 0x00000005ff05723e */ /* 0x000fca00048060ff */
[----:B------:R0:W-:Y:S01]  /*4a50*/  STG.E.U8 desc[UR20][R14.64+0x39], R5 ;  /* 0x000039050e007986 */ /* 0x0001e2000c101114 */
[----:B------:R-:W-:Y:S05]  /*4a60*/  BRA `(.L_x_106) ;  /* 0x0000000800407947 */ /* 0x000fea0003800000 */
.L_x_41:
[----:B------:R-:W-:Y:S01]  /*4a70*/  ISETP.GE.AND P1, PT, R26, 0x2, PT ;  /* 0x000000021a00780c */ /* 0x000fe20003f26270 */
[-C--:B------:R-:W-:Y:S01]  /*4a80*/  FMUL R84, R84, R13.reuse ;  /* 0x0000000d54547220 */ /* 0x080fe20000400000 */
[----:B------:R-:W-:Y:S01]  /*4a90*/  ISETP.GE.AND P3, PT, R26, 0x1, PT ;  /* 0x000000011a00780c */ /* 0x000fe20003f66270 */
[-C--:B------:R-:W-:Y:S01]  /*4aa0*/  FMUL R83, R83, R13.reuse ;  /* 0x0000000d53537220 */ /* 0x080fe20000400000 */
[C---:B------:R-:W-:Y:S01]  /*4ab0*/  ISETP.LT.OR P5, PT, R6.reuse, 0x1, !P1 ;  /* 0x000000010600780c */ /* 0x040fe20004fa1670 */
[-C--:B------:R-:W-:Y:S01]  /*4ac0*/  FMUL R81, R81, R13.reuse ;  /* 0x0000000d51517220 */ /* 0x080fe20000400000 */
[----:B------:R-:W-:Y:S01]  /*4ad0*/  ISETP.LT.OR P2, PT, R6, 0x1, !P3 ;  /* 0x000000010600780c */ /* 0x000fe20005f41670 */
[-C--:B------:R-:W-:Y:S01]  /*4ae0*/  FMUL R82, R82, R13.reuse ;  /* 0x0000000d52527220 */ /* 0x080fe20000400000 */
[----:B------:R-:W-:Y:S01]  /*4af0*/  ISETP.LT.OR P3, PT, R6, 0x9, !P3 ;  /* 0x000000090600780c */ /* 0x000fe20005f61670 */
[-C--:B------:R-:W-:Y:S01]  /*4b00*/  FMUL R79, R79, R13.reuse ;  /* 0x0000000d4f4f7220 */ /* 0x080fe20000400000 */
[----:B------:R-:W-:Y:S01]  /*4b10*/  F2FP.SATFINITE.E5M2.F32.PACK_AB_MERGE_C R5, RZ, R84, RZ ;  /* 0x00000054ff05723e */ /* 0x000fe200048060ff */
[----:B------:R-:W-:Y:S01]  /*4b20*/  FMUL R80, R80, R13 ;  /* 0x0000000d50507220 */ /* 0x000fe20000400000 */
[----:B------:R-:W-:Y:S01]  /*4b30*/  F2FP.SATFINITE.E5M2.F32.PACK_AB_MERGE_C R83, RZ, R83, RZ ;  /* 0x00000053ff53723e */ /* 0x000fe200048060ff */
[----:B------:R-:W-:Y:S01]  /*4b40*/  FMUL R77, R77, R13 ;  /* 0x0000000d4d4d7220 */ /* 0x000fe20000400000 */
[----:B------:R-:W-:Y:S01]  /*4b50*/  F2FP.SATFINITE.E5M2.F32.PACK_AB_MERGE_C R81, RZ, R81, RZ ;  /* 0x00000051ff51723e */ /* 0x000fe200048060ff */
[-C--:B------:R-:W-:Y:S01]  /*4b60*/  FMUL R78, R78, R13.reuse ;  /* 0x0000000d4e4e7220 */ /* 0x080fe20000400000 */
[----:B------:R-:W-:Y:S01]  /*4b70*/  ISETP.LT.OR P1, PT, R6, 0x9, !P1 ;  /* 0x000000090600780c */ /* 0x000fe20004f21670 */
[----:B------:R0:W-:Y:S01]  /*4b80*/  @!P5 STG.E.U8 desc[UR20][R18.64+0x1], R5 ;  /* 0x000001051200d986 */ /* 0x0001e2000c101114 */
[C---:B------:R-:W-:Y:S01]  /*4b90*/  ISETP.GE.AND P5, PT, R26.reuse, 0x9, PT ;  /* 0x000000091a00780c */ /* 0x040fe20003fa6270 */
[----:B------:R-:W-:Y:S01]  /*4ba0*/  FMUL R75, R75, R13 ;  /* 0x0000000d4b4b7220 */ /* 0x000fe20000400000 */
[----:B------:R-:W-:Y:S01]  /*4bb0*/  F2FP.SATFINITE.E5M2.F32.PACK_AB_MERGE_C R79, RZ, R79, RZ ;  /* 0x0000004fff4f723e */ /* 0x000fe200048060ff */
[----:B------:R-:W-:Y:S01]  /*4bc0*/  @!P2 STG.E.U8 desc[UR20][R18.64], R83 ;  /* 0x000000531200a986 */ /* 0x000fe2000c101114 */
[----:B------:R-:W-:Y:S01]  /*4bd0*/  ISETP.GE.AND P2, PT, R26, 0xa, PT ;  /* 0x0000000a1a00780c */ /* 0x000fe20003f46270 */
[-C--:B------:R-:W-:Y:S01]  /*4be0*/  FMUL R76, R76, R13.reuse ;  /* 0x0000000d4c4c7220 */ /* 0x080fe20000400000 */
[----:B------:R-:W-:Y:S01]  /*4bf0*/  F2FP.SATFINITE.E5M2.F32.PACK_AB_MERGE_C R25, RZ, R80, RZ ;  /* 0x00000050ff19723e */ /* 0x000fe200048060ff */
[----:B------:R-:W-:Y:S01]  /*4c00*/  @!P3 STG.E.U8 desc[UR20][R14.64], R81 ;  /* 0x000000510e00b986 */ /* 0x000fe2000c101114 */
[C---:B------:R-:W-:Y:S01]  /*4c10*/  ISETP.LT.OR P3, PT, R6.reuse, 0x1, !P5 ;  /* 0x000000010600780c */ /* 0x040fe20006f61670 */
[-C--:B------:R-:W-:Y:S01]  /*4c20*/  FMUL R73, R73, R13.reuse ;  /* 0x0000000d49497220 */ /* 0x080fe20000400000 */
[----:B------:R-:W-:Y:S01]  /*4c30*/  ISETP.LT.OR P6, PT, R6, 0x1, !P2 ;  /* 0x000000010600780c */ /* 0x000fe200057c1670 */
[-C--:B------:R-:W-:Y:S01]  /*4c40*/  FMUL R74, R74, R13.reuse ;  /* 0x0000000d4a4a7220 */ /* 0x080fe20000400000 */
[----:B------:R-:W-:Y:S01]  /*4c50*/  ISETP.LT.OR P5, PT, R6, 0x9, !P5 ;  /* 0x000000090600780c */ /* 0x000fe20006fa1670 */
[-C--:B------:R-:W-:Y:S01]  /*4c60*/  FMUL R71, R71, R13.reuse ;  /* 0x0000000d47477220 */ /* 0x080fe20000400000 */
[----:B0-----:R-:W-:Y:S01]  /*4c70*/  F2FP.SATFINITE.E5M2.F32.PACK_AB_MERGE_C R5, RZ, R82, RZ ;  /* 0x00000052ff05723e */ /* 0x001fe200048060ff */
[----:B------:R-:W-:Y:S01]  /*4c80*/  FMUL R72, R72, R13 ;  /* 0x0000000d48487220 */ /* 0x000fe20000400000 */
[----:B------:R-:W-:Y:S01]  /*4c90*/  F2FP.SATFINITE.E5M2.F32.PACK_AB_MERGE_C R77, RZ, R77, RZ ;  /* 0x0000004dff4d723e */ /* 0x000fe200048060ff */
[-C--:B------:R-:W-:Y:S01]  /*4ca0*/  FMUL R69, R69, R13.reuse ;  /* 0x0000000d45457220 */ /* 0x080fe20000400000 */
[----:B------:R-:W-:Y:S01]  /*4cb0*/  ISETP.LT.OR P2, PT, R6, 0x9, !P2 ;  /* 0x000000090600780c */ /* 0x000fe20005741670 */
[----:B------:R0:W-:Y:S01]  /*4cc0*/  @!P1 STG.E.U8 desc[UR20][R14.64+0x1], R5 ;  /* 0x000001050e009986 */ /* 0x0001e2000c101114 */
[----:B------:R-:W-:Y:S01]  /*4cd0*/  ISETP.GE.AND P1, PT, R26, 0x12, PT ;  /* 0x000000121a00780c */ /* 0x000fe20003f26270 */
[----:B------:R-:W-:Y:S01]  /*4ce0*/  FMUL R70, R70, R13 ;  /* 0x0000000d46467220 */ /* 0x000fe20000400000 */
[----:B------:R-:W-:Y:S01]  /*4cf0*/  F2FP.SATFINITE.E5M2.F32.PACK_AB_MERGE_C R75, RZ, R75, RZ ;  /* 0x0000004bff4b723e */ /* 0x000fe200048060ff */
[----:B------:R-:W-:Y:S01]  /*4d00*/  @!P3 STG.E.U8 desc[UR20][R18.64+0x8], R79 ;  /* 0x0000084f1200b986 */ /* 0x000fe2000c101114 */
[----:B------:R-:W-:Y:S01]  /*4d10*/  ISETP.GE.AND P3, PT, R26, 0x11, PT ;  /* 0x000000111a00780c */ /* 0x000fe20003f66270 */
[----:B------:R-:W-:Y:S01]  /*4d20*/  FMUL R68, R68, R13 ;  /* 0x0000000d44447220 */ /* 0x000fe20000400000 */
[----:B------:R-:W-:Y:S01]  /*4d30*/  F2FP.SATFINITE.E5M2.F32.PACK_AB_MERGE_C R73, RZ, R73, RZ ;  /* 0x00000049ff49723e */ /* 0x000fe200048060ff */
[----:B------:R1:W-:Y:S01]  /*4d40*/  @!P6 STG.E.U8 desc[UR20][R18.64+0x9], R25 ;  /* 0x000009191200e986 */ /* 0x0003e2000c101114 */
[C---:B------:R-:W-:Y:S01]  /*4d50*/  ISETP.LT.OR P6, PT, R6.reuse, 0x1, !P1 ;  /* 0x000000010600780c */ /* 0x040fe20004fc1670 */
[-C--:B------:R-:W-:Y:S01]  /*4d60*/  FMUL R67, R67, R13.reuse ;  /* 0x0000000d43437220 */ /* 0x080fe20000400000 */
[C---:B------:R-:W-:Y:S01]  /*4d70*/  ISETP.LT.OR P1, PT, R6.reuse, 0x9, !P1 ;  /* 0x000000090600780c */ /* 0x040fe20004f21670 */
[----:B------:R-:W-:Y:S01]  /*4d80*/  @!P5 STG.E.U8 desc[UR20][R14.64+0x8], R77 ;  /* 0x0000084d0e00d986 */ /* 0x000fe2000c101114 */
[C---:B------:R-:W-:Y:S01]  /*4d90*/  ISETP.LT.OR P5, PT, R6.reuse, 0x1, !P3 ;  /* 0x000000010600780c */ /* 0x040fe20005fa1670 */
[-C--:B------:R-:W-:Y:S01]  /*4da0*/  FMUL R65, R65, R13.reuse ;  /* 0x0000000d41417220 */ /* 0x080fe20000400000 */
[----:B------:R-:W-:Y:S01]  /*4db0*/  ISETP.LT.OR P3, PT, R6, 0x9, !P3 ;  /* 0x000000090600780c */ /* 0x000fe20005f61670 */
[-C--:B------:R-:W-:Y:S01]  /*4dc0*/  FMUL R66, R66, R13.reuse ;  /* 0x0000000d42427220 */ /* 0x080fe20000400000 */
[----:B0-----:R-:W-:Y:S01]  /*4dd0*/  F2FP.SATFINITE.E5M2.F32.PACK_AB_MERGE_C R5, RZ, R78, RZ ;  /* 0x0000004eff05723e */ /* 0x001fe200048060ff */
[----:B------:R-:W-:Y:S01]  /*4de0*/  FMUL R64, R64, R13 ;  /* 0x0000000d40407220 */ /* 0x000fe20000400000 */
[----:B------:R-:W-:Y:S01]  /*4df0*/  F2FP.SATFINITE.E5M2.F32.PACK_AB_MERGE_C R71, RZ, R71, RZ ;  /* 0x00000047ff47723e */ /* 0x000fe200048060ff */
[-C--:B------:R-:W-:Y:S01]  /*4e00*/  FMUL R63, R63, R13.reuse ;  /* 0x0000000d3f3f7220 */ /* 0x080fe20000400000 */
[----:B-1----:R-:W-:Y:S01]  /*4e10*/  F2FP.SATFINITE.E5M2.F32.PACK_AB_MERGE_C R25, RZ, R76, RZ ;  /* 0x0000004cff19723e */ /* 0x002fe200048060ff */
[----:B------:R0:W-:Y:S01]  /*4e20*/  @!P2 STG.E.U8 desc[UR20][R14.64+0x9], R5 ;  /* 0x000009050e00a986 */ /* 0x0001e2000c101114 */
[C---:B------:R-:W-:Y:S01]  /*4e30*/  ISETP.GE.AND P2, PT, R26.reuse, 0x1a, PT ;  /* 0x0000001a1a00780c */ /* 0x040fe20003f46270 */
        /* <DEDUP_REMOVED lines=29> */
[----:B------:R-:W-:Y:S01]  /*5010*/  ISETP.LT.OR P6, PT, R6, 0x1, !P3 ;  /* 0x000000010600780c */ /* 0x000fe20005fc1670 */
[----:B------:R-:W-:Y:S01]  /*5020*/  FMUL R22, R22, R13 ;  /* 0x0000000d16167220 */ /* 0x000fe20000400000 */
[C---:B------:R-:W-:Y:S01]  /*5030*/  ISETP.LT.OR P3, PT, R6.reuse, 0x9, !P3 ;  /* 0x000000090600780c */ /* 0x040fe20005f61670 */
[----:B------:R-:W-:Y:S01]  /*5040*/  @!P5 STG.E.U8 desc[UR20][R14.64+0x18], R69 ;  /* 0x000018450e00d986 */ /* 0x000fe2000c101114 */
[----:B------:R-:W-:-:S02]  /*5050*/  ISETP.LT.OR P5, PT, R6, 0x1, !P1 ;  /* 0x000000010600780c */ /* 0x000fc40004fa1670 */
[----:B0-----:R-:W-:Y:S02]  /*5060*/  F2FP.SATFINITE.E5M2.F32.PACK_AB_MERGE_C R5, RZ, R70, RZ ;  /* 0x00000046ff05723e */ /* 0x001fe400048060ff */
[----:B------:R-:W-:Y:S02]  /*5070*/  ISETP.LT.OR P1, PT, R6, 0x9, !P1 ;  /* 0x000000090600780c */ /* 0x000fe40004f21670 */
[----:B------:R-:W-:Y:S01]  /*5080*/  F2FP.SATFINITE.E5M2.F32.PACK_AB_MERGE_C R59, RZ, R59, RZ ;  /* 0x0000003bff3b723e */ /* 0x000fe200048060ff */
[----:B------:R0:W-:Y:S01]  /*5090*/  @!P2 STG.E.U8 desc[UR20][R14.64+0x19], R5 ;  /* 0x000019050e00a986 */ /* 0x0001e2000c101114 */
[----:B-1----:R-:W-:Y:S02]  /*50a0*/  F2FP.SATFINITE.E5M2.F32.PACK_AB_MERGE_C R25, RZ, R68, RZ ;  /* 0x00000044ff19723e */ /* 0x002fe400048060ff */
[----:B------:R-:W-:Y:S01]  /*50b0*/  ISETP.GE.AND P2, PT, R26, 0x2a, PT ;  /* 0x0000002a1a00780c */ /* 0x000fe20003f46270 */
[----:B------:R-:W-:Y:S01]  /*50c0*/  @!P6 STG.E.U8 desc[UR20][R18.64+0x20], R67 ;  /* 0x000020431200e986 */ /* 0x000fe2000c101114 */
[----:B------:R-:W-:-:S02]  /*50d0*/  F2FP.SATFINITE.E5M2.F32.PACK_AB_MERGE_C R57, RZ, R57, RZ ;  /* 0x00000039ff39723e */ /* 0x000fc400048060ff */
[----:B------:R-:W-:Y:S01]  /*50e0*/  F2FP.SATFINITE.E5M2.F32.PACK_AB_MERGE_C R23, RZ, R23, RZ ;  /* 0x00000017ff17723e */ /* 0x000fe200048060ff */
[----:B------:R1:W-:Y:S01]  /*50f0*/  @!P5 STG.E.U8 desc[UR20][R18.64+0x21], R25 ;  /* 0x000021191200d986 */ /* 0x0003e2000c101114 */
[----:B------:R-:W-:Y:S02]  /*5100*/  ISETP.GE.AND P5, PT, R26, 0x29, PT ;  /* 0x000000291a00780c */ /* 0x000fe40003fa6270 */
[----:B------:R-:W-:Y:S01]  /*5110*/  F2FP.SATFINITE.E5M2.F32.PACK_AB_MERGE_C R21, RZ, R21, RZ ;  /* 0x00000015ff15723e */ /* 0x000fe200048060ff */
[----:B------:R-:W-:Y:S01]  /*5120*/  @!P3 STG.E.U8 desc[UR20][R14.64+0x20], R65 ;  /* 0x000020410e00b986 */ /* 0x000fe2000c101114 */
[C---:B------:R-:W-:Y:S02]  /*5130*/  ISETP.LT.OR P3, PT, R6.reuse, 0x1, !P2 ;  /* 0x000000010600780c */ /* 0x040fe40005761670 */
[C---:B------:R-:W-:Y:S02]  /*5140*/  ISETP.LT.OR P6, PT, R6.reuse, 0x1, !P5 ;  /* 0x000000010600780c */ /* 0x040fe40006fc1670 */
[----:B------:R-:W-:-:S02]  /*5150*/  ISETP.LT.OR P5, PT, R6, 0x9, !P5 ;  /* 0x000000090600780c */ /* 0x000fc40006fa1670 */
[----:B0-----:R-:W-:Y:S02]  /*5160*/  F2FP.SATFINITE.E5M2.F32.PACK_AB_MERGE_C R5, RZ, R66, RZ ;  /* 0x00000042ff05723e */ /* 0x001fe400048060ff */
[----:B-1----:R-:W-:Y:S02]  /*5170*/  F2FP.SATFINITE.E5M2.F32.PACK_AB_MERGE_C R25, RZ, R64, RZ ;  /* 0x00000040ff19723e */ /* 0x002fe400048060ff */
[----:B------:R-:W-:Y:S01]  /*5180*/  ISETP.LT.OR P2, PT, R6, 0x9, !P2 ;  /* 0x000000090600780c */ /* 0x000fe20005741670 */
[----:B------:R0:W-:Y:S01]  /*5190*/  @!P1 STG.E.U8 desc[UR20][R14.64+0x21], R5 ;  /* 0x000021050e009986 */ /* 0x0001e2000c101114 */
[C---:B------:R-:W-:Y:S02]  /*51a0*/  ISETP.GE.AND P1, PT, R26.reuse, 0x31, PT ;  /* 0x000000311a00780c */ /* 0x040fe40003f26270 */
[----:B------:R-:W-:Y:S01]  /*51b0*/  F2FP.SATFINITE.E5M2.F32.PACK_AB_MERGE_C R27, RZ, R22, RZ ;  /* 0x00000016ff1b723e */ /* 0x000fe200048060ff */
[----:B------:R1:W-:Y:S01]  /*51c0*/  @!P3 STG.E.U8 desc[UR20][R18.64+0x29], R25 ;  /* 0x000029191200b986 */ /* 0x0003e2000c101114 */
[----:B------:R-:W-:-:S03]  /*51d0*/  ISETP.GE.AND P3, PT, R26, 0x32, PT ;  /* 0x000000321a00780c */ /* 0x000fc60003f66270 */
[----:B------:R-:W-:Y:S01]  /*51e0*/  @!P6 STG.E.U8 desc[UR20][R18.64+0x28], R63 ;  /* 0x0000283f1200e986 */ /* 0x000fe2000c101114 */
[C---:B------:R-:W-:Y:S02]  /*51f0*/  ISETP.LT.OR P6, PT, R6.reuse, 0x1, !P1 ;  /* 0x000000010600780c */ /* 0x040fe40004fc1670 */
[C---:B------:R-:W-:Y:S01]  /*5200*/  ISETP.LT.OR P1, PT, R6.reuse, 0x9, !P1 ;  /* 0x000000090600780c */ /* 0x040fe20004f21670 */
[----:B------:R-:W-:Y:S01]  /*5210*/  @!P5 STG.E.U8 desc[UR20][R14.64+0x28], R61 ;  /* 0x0000283d0e00d986 */ /* 0x000fe2000c101114 */
[C---:B------:R-:W-:Y:S02]  /*5220*/  ISETP.LT.OR P5, PT, R6.reuse, 0x1, !P3 ;  /* 0x000000010600780c */ /* 0x040fe40005fa1670 */
[----:B0-----:R-:W-:Y:S02]  /*5230*/  F2FP.SATFINITE.E5M2.F32.PACK_AB_MERGE_C R5, RZ, R62, RZ ;  /* 0x0000003eff05723e */ /* 0x001fe400048060ff */
[----:B-1----:R-:W-:Y:S02]  /*5240*/  F2FP.SATFINITE.E5M2.F32.PACK_AB_MERGE_C R25, RZ, R60, RZ ;  /* 0x0000003cff19723e */ /* 0x002fe400048060ff */
[----:B------:R-:W-:Y:S01]  /*5250*/  ISETP.LT.OR P3, PT, R6, 0x9, !P3 ;  /* 0x000000090600780c */ /* 0x000fe20005f61670 */
[----:B------:R0:W-:Y:S01]  /*5260*/  @!P2 STG.E.U8 desc[UR20][R14.64+0x29], R5 ;  /* 0x000029050e00a986 */ /* 0x0001e2000c101114 */
[----:B------:R-:W-:-:S03]  /*5270*/  ISETP.GE.AND P2, PT, R26, 0x39, PT ;  /* 0x000000391a00780c */ /* 0x000fc60003f46270 */
[----:B------:R-:W-:Y:S01]  /*5280*/  @!P6 STG.E.U8 desc[UR20][R18.64+0x30], R59 ;  /* 0x0000303b1200e986 */ /* 0x000fe2000c101114 */
[----:B------:R-:W-:-:S03]  /*5290*/  ISETP.GE.AND P6, PT, R26, 0x3a, PT ;  /* 0x0000003a1a00780c */ /* 0x000fc60003fc6270 */
[----:B------:R1:W-:Y:S01]  /*52a0*/  @!P5 STG.E.U8 desc[UR20][R18.64+0x31], R25 ;  /* 0x000031191200d986 */ /* 0x0003e2000c101114 */
[C---:B------:R-:W-:Y:S02]  /*52b0*/  ISETP.LT.OR P5, PT, R6.reuse, 0x1, !P6 ;  /* 0x000000010600780c */ /* 0x040fe400077a1670 */
[C---:B------:R-:W-:Y:S01]  /*52c0*/  ISETP.LT.OR P6, PT, R6.reuse, 0x9, !P6 ;  /* 0x000000090600780c */ /* 0x040fe200077c1670 */
[----:B------:R2:W-:Y:S01]  /*52d0*/  @!P1 STG.E.U8 desc[UR20][R14.64+0x30], R57 ;  /* 0x000030390e009986 */ /* 0x0005e2000c101114 */
[C---:B------:R-:W-:Y:S02]  /*52e0*/  ISETP.LT.OR P1, PT, R6.reuse, 0x1, !P2 ;  /* 0x000000010600780c */ /* 0x040fe40005721670 */
[----:B------:R-:W-:Y:S02]  /*52f0*/  ISETP.LT.OR P2, PT, R6, 0x9, !P2 ;  /* 0x000000090600780c */ /* 0x000fe40005741670 */
[----:B0-----:R-:W-:Y:S02]  /*5300*/  F2FP.SATFINITE.E5M2.F32.PACK_AB_MERGE_C R5, RZ, R58, RZ ;  /* 0x0000003aff05723e */ /* 0x001fe400048060ff */
[----:B-1----:R-:W-:-:S03]  /*5310*/  F2FP.SATFINITE.E5M2.F32.PACK_AB_MERGE_C R25, RZ, R56, RZ ;  /* 0x00000038ff19723e */ /* 0x002fc600048060ff */
[----:B------:R2:W-:Y:S04]  /*5320*/  @!P3 STG.E.U8 desc[UR20][R14.64+0x31], R5 ;  /* 0x000031050e00b986 */ /* 0x0005e8000c101114 */
[----:B------:R2:W-:Y:S04]  /*5330*/  @!P1 STG.E.U8 desc[UR20][R18.64+0x38], R23 ;  /* 0x0000381712009986 */ /* 0x0005e8000c101114 */
[----:B------:R2:W-:Y:S04]  /*5340*/  @!P5 STG.E.U8 desc[UR20][R18.64+0x39], R25 ;  /* 0x000039191200d986 */ /* 0x0005e8000c101114 */
[----:B------:R2:W-:Y:S04]  /*5350*/  @!P2 STG.E.U8 desc[UR20][R14.64+0x38], R21 ;  /* 0x000038150e00a986 */ /* 0x0005e8000c101114 */
[----:B------:R2:W-:Y:S02]  /*5360*/  @!P6 STG.E.U8 desc[UR20][R14.64+0x39], R27 ;  /* 0x0000391b0e00e986 */ /* 0x0005e4000c101114 */
.L_x_106:
[----:B------:R-:W-:Y:S05]  /*5370*/  BSYNC B0 ;  /* 0x0000000000007941 */ /* 0x000fea0003800000 */
.L_x_40:
[C---:B------:R-:W-:Y:S01]  /*5380*/  LEA R2, P1, R8.reuse, R2, 0x1 ;  /* 0x0000000208027211 */ /* 0x040fe200078208ff */
[----:B------:R-:W-:Y:S01]  /*5390*/  ULDC.64 UR6, c[0x0][0x650] ;  /* 0x0001940000067ab9 */ /* 0x000fe20000000a00 */
[----:B-----5:R-:W-:Y:S01]  /*53a0*/  IMAD.U32 R4, RZ, RZ, UR16 ;  /* 0x00000010ff047e24 */ /* 0x020fe2000f8e00ff */
[----:B012---:R-:W-:Y:S01]  /*53b0*/  PRMT R14, RZ, 0x7610, R14 ;  /* 0x00007610ff0e7816 */ /* 0x007fe2000000000e */
[----:B------:R-:W-:Y:S01]  /*53c0*/  IMAD.MOV.U32 R6, RZ, RZ, -0x1 ;  /* 0xffffffffff067424 */ /* 0x000fe200078e00ff */
[----:B------:R-:W-:Y:S01]  /*53d0*/  LEA.HI.X R3, R8, R3, R0, 0x1, P1 ;  /* 0x0000000308037211 */ /* 0x000fe200008f0c00 */
[----:B------:R0:W-:Y:S01]  /*53e0*/  SYNCS.ARRIVE.TRANS64.A1T0 RZ, [R4+UR23], RZ ;  /* 0x000000ff04ff79a7 */ /* 0x0001e20008100017 */
[----:B------:R-:W-:Y:S01]  /*53f0*/  ISETP.GE.U32.AND P1, PT, R2, UR6, PT ;  /* 0x0000000602007c0c */ /* 0x000fe2000bf26070 */
[----:B------:R-:W-:-:S03]  /*5400*/  IMAD.MOV.U32 R5, RZ, RZ, -0x1 ;  /* 0xffffffffff057424 */ /* 0x000fc600078e00ff */
[----:B------:R-:W-:Y:S01]  /*5410*/  ISETP.GE.U32.AND.EX P1, PT, R3, UR7, PT, P1 ;  /* 0x0000000703007c0c */ /* 0x000fe2000bf26110 */
[----:B0-----:R-:W-:-:S12]  /*5420*/  IMAD.MOV.U32 R4, RZ, RZ, -0x1 ;  /* 0xffffffffff047424 */ /* 0x001fd800078e00ff */
[----:B------:R-:W-:Y:S05]  /*5430*/  @P1 BRA `(.L_x_107) ;  /* 0x0000000400601947 */ /* 0x000fea0003800000 */
[----:B------:R-:W0:Y:S01]  /*5440*/  S2R R26, SR_CTAID.X ;  /* 0x00000000001a7919 */ /* 0x000e220000002500 */
[----:B------:R-:W1:Y:S01]  /*5450*/  LDC.64 R22, c[0x0][0x628] ;  /* 0x00018a00ff167b82 */ /* 0x000e620000000a00 */
[----:B------:R-:W-:Y:S01]  /*5460*/  ULDC UR6, c[0x0][0x150] ;  /* 0x0000540000067ab9 */ /* 0x000fe20000000800 */
[----:B------:R-:W-:Y:S01]  /*5470*/  IMAD.MOV.U32 R18, RZ, RZ, R2 ;  /* 0x000000ffff127224 */ /* 0x000fe200078e0002 */
[----:B------:R-:W2:Y:S01]  /*5480*/  S2R R28, SR_CTAID.Y ;  /* 0x00000000001c7919 */ /* 0x000ea20000002600 */
[----:B------:R-:W-:-:S04]  /*5490*/  IMAD.MOV.U32 R19, RZ, RZ, R3 ;  /* 0x000000ffff137224 */ /* 0x000fc800078e0003 */
[----:B------:R-:W2:Y:S08]  /*54a0*/  LDC R29, c[0x0][0x144] ;  /* 0x00005100ff1d7b82 */ /* 0x000eb00000000800 */
[----:B------:R-:W2:Y:S08]  /*54b0*/  LDC R6, c[0x0][0x630] ;  /* 0x00018c00ff067b82 */ /* 0x000eb00000000800 */
[----:B---34-:R-:W3:Y:S01]  /*54c0*/  LDC.64 R24, c[0x0][0x620] ;  /* 0x00018800ff187b82 */ /* 0x018ee20000000a00 */
[----:B-1----:R-:W-:-:S04]  /*54d0*/  ISETP.NE.U32.AND P1, PT, R22, RZ, PT ;  /* 0x000000ff1600720c */ /* 0x002fc80003f25070 */
[----:B------:R-:W-:Y:S02]  /*54e0*/  ISETP.NE.AND.EX P1, PT, R23, RZ, PT, P1 ;  /* 0x000000ff1700720c */ /* 0x000fe40003f25310 */
[----:B0-----:R-:W-:-:S05]  /*54f0*/  I2FP.F32.U32 R4, R26 ;  /* 0x0000001a00047245 */ /* 0x001fca0000201000 */
[----:B------:R-:W-:-:S04]  /*5500*/  FMUL R4, R4, UR6 ;  /* 0x0000000604047c20 */ /* 0x000fc80008400000 */
[----:B------:R0:W1:Y:S02]  /*5510*/  F2I.U32.TRUNC.NTZ R27, R4 ;  /* 0x00000004001b7305 */ /* 0x000064000020f000 */
[----:B--2---:R-:W-:Y:S05]  /*5520*/  @!P1 BRA `(.L_x_108) ;  /* 0x0000000000289947 */ /* 0x004fea0003800000 */
[----:B------:R-:W2:Y:S02]  /*5530*/  LDC R5, c[0x0][0x634] ;  /* 0x00018d00ff057b82 */ /* 0x000ea40000000800 */
[----:B--2---:R-:W-:-:S05]  /*5540*/  IADD3 R19, P1, R2, R5, RZ ;  /* 0x0000000502137210 */ /* 0x004fca0007f3e0ff */
[----:B------:R-:W-:-:S04]  /*5550*/  IMAD.X R21, RZ, RZ, R3, P1 ;  /* 0x000000ffff157224 */ /* 0x000fc800008e0603 */
[----:B0-----:R-:W-:-:S04]  /*5560*/  IMAD.WIDE.U32 R4, R21, R22, RZ ;  /* 0x0000001615047225 */ /* 0x001fc800078e00ff */
[----:B------:R-:W-:-:S04]  /*5570*/  IMAD.WIDE.U32 R14, P1, R19, R23, R4 ;  /* 0x00000017130e7225 */ /* 0x000fc80007820004 */
[----:B------:R-:W-:-:S04]  /*5580*/  IMAD.WIDE.U32 R4, R19, R22, RZ ;  /* 0x0000001613047225 */ /* 0x000fc800078e00ff */
[----:B------:R-:W-:Y:S01]  /*5590*/  IMAD.X R19, RZ, RZ, RZ, P1 ;  /* 0x000000ffff137224 */ /* 0x000fe200008e06ff */
[----:B------:R-:W-:Y:S01]  /*55a0*/  IADD3 RZ, P1, R5, R14, RZ ;  /* 0x0000000e05ff7210 */ /* 0x000fe20007f3e0ff */
[----:B------:R-:W-:-:S04]  /*55b0*/  IMAD.MOV.U32 R18, RZ, RZ, R15 ;  /* 0x000000ffff127224 */ /* 0x000fc800078e000f */
[----:B------:R-:W-:-:S08]  /*55c0*/  IMAD.WIDE.U32.X R18, R21, R23, R18, P1 ;  /* 0x0000001715127225 */ /* 0x000fd000008e0412 */
.L_x_108:
[-CC-:B------:R-:W-:Y:S01]  /*55d0*/  SHF.R.U64 R23, R18, R6.reuse, R19.reuse ;  /* 0x0000000612177219 */ /* 0x180fe20000001213 */
[----:B------:R-:W2:Y:S01]  /*55e0*/  LDC.64 R32, c[0x0][0x640] ;  /* 0x00019000ff207b82 */ /* 0x000ea20000000a00 */
[----:B0-----:R-:W-:Y:S01]  /*55f0*/  SHF.R.U32.HI R4, RZ, R6, R19 ;  /* 0x00000006ff047219 */ /* 0x001fe20000011613 */
[----:B-1----:R-:W-:Y:S01]  /*5600*/  IMAD.MOV R27, RZ, RZ, -R27 ;  /* 0x000000ffff1b7224 */ /* 0x002fe200078e0a1b */
[----:B------:R-:W-:Y:S01]  /*5610*/  IADD3 R15, P1, RZ, -R23, RZ ;  /* 0x80000017ff0f7210 */ /* 0x000fe20007f3e0ff */
[----:B------:R-:W-:Y:S01]  /*5620*/  ULDC UR6, c[0x0][0x154] ;  /* 0x0000550000067ab9 */ /* 0x000fe20000000800 */
[----:B------:R-:W-:Y:S02]  /*5630*/  IMAD.MOV.U32 R19, RZ, RZ, 0x1 ;  /* 0x00000001ff137424 */ /* 0x000fe400078e00ff */
[----:B------:R-:W-:Y:S01]  /*5640*/  IMAD R29, R29, R27, R26 ;  /* 0x0000001b1d1d7224 */ /* 0x000fe200078e021a */
[----:B------:R-:W0:Y:S01]  /*5650*/  LDC R14, c[0x0][0x618] ;  /* 0x00018600ff0e7b82 */ /* 0x000e220000000800 */
[----:B------:R-:W-:-:S04]  /*5660*/  IMAD.X R5, RZ, RZ, ~R4, P1 ;  /* 0x000000ffff057224 */ /* 0x000fc800008e0e04 */
[-C--:B---3--:R-:W-:Y:S02]  /*5670*/  IMAD R6, R5, R24.reuse, RZ ;  /* 0x0000001805067224 */ /* 0x088fe400078e02ff */
[C---:B------:R-:W-:Y:S01]  /*5680*/  IMAD.WIDE.U32 R4, R15.reuse, R24, R2 ;  /* 0x000000180f047225 */ /* 0x040fe200078e0002 */
[----:B------:R-:W1:Y:S03]  /*5690*/  LDC R18, c[0x0][0x608] ;  /* 0x00018200ff127b82 */ /* 0x000e660000000800 */
[----:B------:R-:W-:Y:S01]  /*56a0*/  IMAD R15, R15, R25, R6 ;  /* 0x000000190f0f7224 */ /* 0x000fe200078e0206 */
[----:B------:R-:W-:-:S03]  /*56b0*/  I2FP.F32.U32 R6, R28 ;  /* 0x0000001c00067245 */ /* 0x000fc60000201000 */
[----:B------:R-:W-:Y:S01]  /*56c0*/  IMAD.IADD R5, R5, 0x1, R15 ;  /* 0x0000000105057824 */ /* 0x000fe200078e020f */
[----:B------:R-:W3:Y:S01]  /*56d0*/  LDC R30, c[0x0][0x658] ;  /* 0x00019600ff1e7b82 */ /* 0x000ee20000000800 */
[----:B--2---:R-:W-:Y:S01]  /*56e0*/  ISETP.NE.U32.AND P1, PT, R32, RZ, PT ;  /* 0x000000ff2000720c */ /* 0x004fe20003f25070 */
[----:B------:R-:W-:-:S03]  /*56f0*/  IMAD.MOV.U32 R15, RZ, RZ, -0x1 ;  /* 0xffffffffff0f7424 */ /* 0x000fc600078e00ff */
[----:B------:R-:W-:-:S03]  /*5700*/  ISETP.NE.AND.EX P1, PT, R33, RZ, PT, P1 ;  /* 0x000000ff2100720c */ /* 0x000fc60003f25310 */
[----:B------:R-:W2:Y:S01]  /*5710*/  LDC R27, c[0x0][0x148] ;  /* 0x00005200ff1b7b82 */ /* 0x000ea20000000800 */
[-CC-:B0-----:R-:W-:Y:S02]  /*5720*/  SHF.R.U64 R22, R4, R14.reuse, R5.reuse ;  /* 0x0000000e04167219 */ /* 0x181fe40000001205 */
[----:B------:R-:W-:Y:S01]  /*5730*/  SHF.R.U32.HI R5, RZ, R14, R5 ;  /* 0x0000000eff057219 */ /* 0x000fe20000011605 */
[----:B------:R-:W-:-:S04]  /*5740*/  FMUL R14, R6, UR6 ;  /* 0x00000006060e7c20 */ /* 0x000fc80008400000 */
[----:B------:R-:W0:Y:S01]  /*5750*/  LDC R26, c[0x0][0x600] ;  /* 0x00018000ff1a7b82 */ /* 0x000e220000000800 */
[----:B------:R4:W0:Y:S01]  /*5760*/  F2I.U32.TRUNC.NTZ R25, R14 ;  /* 0x0000000e00197305 */ /* 0x000822000020f000 */
[-CC-:B-1----:R-:W-:Y:S02]  /*5770*/  SHF.R.U64 R6, R22, R18.reuse, R5.reuse ;  /* 0x0000001216067219 */ /* 0x182fe40000001205 */
[----:B------:R-:W-:-:S04]  /*5780*/  SHF.R.U32.HI R5, RZ, R18, R5 ;  /* 0x00000012ff057219 */ /* 0x000fc80000011605 */
[----:B------:R-:W1:Y:S01]  /*5790*/  LDC R34, c[0x0][0x648] ;  /* 0x00019200ff227b82 */ /* 0x000e620000000800 */
[-CC-:B---3--:R-:W-:Y:S02]  /*57a0*/  SHF.R.U64 R24, R6, R30.reuse, R5.reuse ;  /* 0x0000001e06187219 */ /* 0x188fe40000001205 */
[-C--:B------:R-:W-:Y:S02]  /*57b0*/  SHF.L.U32 R15, R15, R30.reuse, RZ ;  /* 0x0000001e0f0f7219 */ /* 0x080fe400000006ff */
[-C--:B------:R-:W-:Y:S01]  /*57c0*/  SHF.R.U32.HI R5, RZ, R30.reuse, R5 ;  /* 0x0000001eff057219 */ /* 0x080fe20000011605 */
[----:B------:R-:W-:Y:S01]  /*57d0*/  IMAD.MOV.U32 R4, RZ, RZ, R24 ;  /* 0x000000ffff047224 */ /* 0x000fe200078e0018 */
[----:B------:R-:W-:Y:S01]  /*57e0*/  SHF.L.U32 R30, R19, R30, RZ ;  /* 0x0000001e131e7219 */ /* 0x000fe200000006ff */
[----:B------:R-:W3:Y:S01]  /*57f0*/  LDC R35, c[0x0][0x638] ;  /* 0x00018e00ff237b82 */ /* 0x000ee20000000800 */
[----:B------:R-:W-:-:S07]  /*5800*/  LOP3.LUT R31, RZ, R15, RZ, 0x33, !PT ;  /* 0x0000000fff1f7212 */ /* 0x000fce00078e33ff */
[----:B------:R-:W0:Y:S01]  /*5810*/  LDC R36, c[0x0][0x610] ;  /* 0x00018400ff247b82 */ /* 0x000e220000000800 */
[----:B----4-:R-:W-:Y:S05]  /*5820*/  @!P1 BRA `(.L_x_109) ;  /* 0x0000000000289947 */ /* 0x010fea0003800000 */
        /* <DEDUP_REMOVED lines=10> */
.L_x_109:
[----:B-1----:R-:W-:Y:S01]  /*58d0*/  SHF.R.U64 R4, R4, R34, R5 ;  /* 0x0000002204047219 */ /* 0x002fe20000001205 */
[----:B0-----:R-:W-:Y:S01]  /*58e0*/  VIADD R19, R26, 0xffffffff ;  /* 0xffffffff1a137836 */ /* 0x001fe20000000000 */
[----:B------:R-:W-:Y:S01]  /*58f0*/  LOP3.LUT R15, R6, R31, RZ, 0xc0, !PT ;  /* 0x0000001f060f7212 */ /* 0x000fe200078ec0ff */
[----:B------:R-:W-:Y:S02]  /*5900*/  IMAD.MOV R25, RZ, RZ, -R25 ;  /* 0x000000ffff197224 */ /* 0x000fe400078e0a19 */
[----:B------:R-:W-:Y:S02]  /*5910*/  IMAD.MOV R5, RZ, RZ, -R4 ;  /* 0x000000ffff057224 */ /* 0x000fe400078e0a04 */
[----:B------:R-:W-:Y:S01]  /*5920*/  IMAD R6, R30, R4, R15 ;  /* 0x000000041e067224 */ /* 0x000fe200078e020f */
[----:B------:R-:W-:Y:S01]  /*5930*/  LOP3.LUT R15, R22, R19, RZ, 0xc0, !PT ;  /* 0x00000013160f7212 */ /* 0x000fe200078ec0ff */
[----:B--2---:R-:W-:Y:S02]  /*5940*/  @P4 IMAD R29, R27, R25, R28 ;  /* 0x000000191b1d4224 */ /* 0x004fe400078e021c */
[----:B---3--:R-:W-:-:S02]  /*5950*/  IMAD R4, R5, R35, R24 ;  /* 0x0000002305047224 */ /* 0x008fc400078e0218 */
[----:B------:R-:W-:Y:S02]  /*5960*/  IMAD R6, R6, R36, R29 ;  /* 0x0000002406067224 */ /* 0x000fe400078e021d */
[----:B------:R-:W-:Y:S02]  /*5970*/  IMAD R5, R4, R26, R15 ;  /* 0x0000001a04057224 */ /* 0x000fe400078e020f */
[----:B------:R-:W-:-:S03]  /*5980*/  IMAD.MOV.U32 R14, RZ, RZ, 0x1 ;  /* 0x00000001ff0e7424 */ /* 0x000fc600078e00ff */
[----:B------:R-:W-:Y:S02]  /*5990*/  SEL R4, R5, R6, !P4 ;  /* 0x0000000605047207 */ /* 0x000fe40006000000 */
[----:B------:R-:W-:Y:S01]  /*59a0*/  SEL R6, R6, R5, !P4 ;  /* 0x0000000506067207 */ /* 0x000fe20006000000 */
[----:B------:R-:W-:-:S07]  /*59b0*/  IMAD.MOV.U32 R5, RZ, RZ, R23 ;  /* 0x000000ffff057224 */ /* 0x000fce00078e0017 */
.L_x_107:
[----:B------:R-:W-:Y:S02]  /*59c0*/  LOP3.LUT P1, RZ, R14, 0xff, RZ, 0xc0, !PT ;  /* 0x000000ff0eff7812 */ /* 0x000fe4000782c0ff */
[----:B------:R-:W-:-:S11]  /*59d0*/  LOP3.LUT R86, R86, 0x1, RZ, 0x3c, !PT ;  /* 0x0000000156567812 */ /* 0x000fd600078e3cff */
[----:B------:R-:W-:Y:S05]  /*59e0*/  @P1 BRA `(.L_x_110) ;  /* 0xffffffbc00d81947 */ /* 0x000fea000383ffff */
[----:B------:R-:W-:Y:S05]  /*59f0*/  EXIT ;  /* 0x000000000000794d */ /* 0x000fea0003800000 */
.L_x_18:
[----:B------:R-:W-:-:S08]  /*5a00*/  ISETP.NE.AND P0, PT, R22, RZ, PT ;  /* 0x000000ff1600720c */ /* 0x000fd00003f05270 */
[----:B--2-45:R-:W0:-:S00]  /*5a10*/  USETMAXREG.DEALLOC.CTAPOOL 0x28 ;  /* 0x00000028000079c8 */ /* 0x034e0000080e0500 */
[----:B------:R-:W-:Y:S05]  /*5a20*/  @P0 EXIT ;  /* 0x000000000000094d */ /* 0x000fea0003800000 */
[----:B0-----:R-:W-:Y:S01]  /*5a30*/  LOP3.LUT P0, RZ, R17, 0xff, RZ, 0xc0, !PT ;  /* 0x000000ff11ff7812 */ /* 0x001fe2000780c0ff */
[----:B------:R-:W-:Y:S02]  /*5a40*/  IMAD.MOV.U32 R12, RZ, RZ, 0x1 ;  /* 0x00000001ff0c7424 */ /* 0x000fe400078e00ff */
[----:B------:R-:W-:-:S10]  /*5a50*/  IMAD.MOV.U32 R13, RZ, RZ, RZ ;  /* 0x000000ffff0d7224 */ /* 0x000fd400078e00ff */
[----:B------:R-:W-:Y:S05]  /*5a60*/  @!P0 BRA `(.L_x_111) ;  /* 0x0000000c001c8947 */ /* 0x000fea0003800000 */
[----:B------:R-:W0:Y:S01]  /*5a70*/  S2UR UR8, SR_CgaCtaId ;  /* 0x00000000000879c3 */ /* 0x000e220000008800 */
[----:B------:R-:W-:Y:S01]  /*5a80*/  LOP3.LUT P0, RZ, R11, 0x1f, RZ, 0xc0, !PT ;  /* 0x0000001f0bff7812 */ /* 0x000fe2000780c0ff */
[----:B------:R-:W-:Y:S01]  /*5a90*/  ULDC UR5, c[0x0][0x658] ;  /* 0x0001960000057ab9 */ /* 0x000fe20000000800 */
[----:B------:R-:W-:Y:S01]  /*5aa0*/  UMOV UR6, 0xffffffff ;  /* 0xffffffff00067882 */ /* 0x000fe20000000000 */
[----:B------:R-:W-:Y:S01]  /*5ab0*/  BSSY B0, `(.L_x_111) ;  /* 0x00000c2000007945 */ /* 0x000fe20003800000 */
[----:B------:R-:W-:Y:S01]  /*5ac0*/  USHF.L.U32 UR6, UR6, UR5, URZ ;  /* 0x0000000506067299 */ /* 0x000fe2000800063f */
[C---:B------:R-:W-:Y:S01]  /*5ad0*/  ISETP.NE.AND P2, PT, R10.reuse, RZ, PT ;  /* 0x000000ff0a00720c */ /* 0x040fe20003f45270 */
[----:B------:R-:W-:Y:S01]  /*5ae0*/  IMAD.MOV.U32 R15, RZ, RZ, 0x1 ;  /* 0x00000001ff0f7424 */ /* 0x000fe200078e00ff */
[----:B------:R-:W-:Y:S01]  /*5af0*/  ISETP.NE.OR P0, PT, R10, RZ, !P0 ;  /* 0x000000ff0a00720c */ /* 0x000fe20004705670 */
[----:B------:R-:W-:Y:S01]  /*5b00*/  IMAD.MOV.U32 R12, RZ, RZ, 0x1 ;  /* 0x00000001ff0c7424 */ /* 0x000fe200078e00ff */
[----:B------:R-:W-:Y:S01]  /*5b10*/  LOP3.LUT R14, R7, 0x2, RZ, 0xfc, !PT ;  /* 0x00000002070e7812 */ /* 0x000fe200078efcff */
[----:B------:R-:W-:Y:S01]  /*5b20*/  IMAD.MOV.U32 R13, RZ, RZ, RZ ;  /* 0x000000ffff0d7224 */ /* 0x000fe200078e00ff */
[----:B------:R-:W-:Y:S01]  /*5b30*/  ULDC UR4, c[0x0][0x600] ;  /* 0x0001800000047ab9 */ /* 0x000fe20000000800 */
[----:B------:R-:W-:Y:S01]  /*5b40*/  UMOV UR7, 0x1 ;  /* 0x0000000100077882 */ /* 0x000fe20000000000 */
[----:B------:R-:W-:-:S02]  /*5b50*/  UIADD3 UR22, UR13, 0x1, URZ ;  /* 0x000000010d167890 */ /* 0x000fc4000fffe03f */
[----:B------:R-:W-:Y:S02]  /*5b60*/  UIADD3 UR15, UR4, -0x1, URZ ;  /* 0xffffffff040f7890 */ /* 0x000fe4000fffe03f */
[----:B------:R-:W-:Y:S02]  /*5b70*/  USHF.L.U32 UR17, UR7, UR5, URZ ;  /* 0x0000000507117299 */ /* 0x000fe4000800063f */
[----:B------:R-:W-:Y:S01]  /*5b80*/  ULOP3.LUT UR16, URZ, UR6, URZ, 0x33, !UPT ;  /* 0x000000063f107292 */ /* 0x000fe2000f8e333f */
[----:B------:R-:W-:Y:S01]  /*5b90*/  ULDC.64 UR20, c[0x0][0x198] ;  /* 0x0000660000147ab9 */ /* 0x000fe20000000a00 */
[----:B0-----:R-:W-:-:S10]  /*5ba0*/  IMAD.U32 R17, RZ, RZ, UR8 ;  /* 0x00000008ff117e24 */ /* 0x001fd4000f8e00ff */
.L_x_123:
[----:B------:R-:W-:-:S03]  /*5bb0*/  UMOV UR4, 0xffffffff ;  /* 0xffffffff00047882 */ /* 0x000fc60000000000 */
[----:B------:R-:W-:Y:S05]  /*5bc0*/  BRA.DIV UR4, `(.L_x_112) ;  /* 0x0000001e04447947 */ /* 0x000fea000b800000 */
[----:B------:R-:W-:-:S13]  /*5bd0*/  ELECT P1, URZ, PT ;  /* 0x00000000003f782f */ /* 0x000fda0003820000 */
.L_x_160:
[----:B------:R-:W0:Y:S01]  /*5be0*/  LDC R10, c[0x0][0x28c] ;  /* 0x0000a300ff0a7b82 */ /* 0x000e220000000800 */
[----:B------:R-:W-:Y:S01]  /*5bf0*/  BSSY B1, `(.L_x_113) ;  /* 0x000003a000017945 */ /* 0x000fe20003800000 */
[----:B0-----:R-:W-:-:S13]  /*5c00*/  ISETP.LT.OR P1, PT, R10, 0x1, !P1 ;  /* 0x000000010a00780c */ /* 0x001fda0004f21670 */
[----:B------:R-:W-:Y:S05]  /*5c10*/  @P1 BRA `(.L_x_114) ;  /* 0x0000000000dc1947 */ /* 0x000fea0003800000 */
[----:B------:R-:W-:Y:S02]  /*5c20*/  IMAD R17, R6, 0x4, R17 ;  /* 0x0000000406117824 */ /* 0x000fe400078e0211 */
[----:B------:R-:W-:Y:S02]  /*5c30*/  IMAD.SHL.U32 R16, R4, 0x40, RZ ;  /* 0x0000004004107824 */ /* 0x000fe400078e00ff */
[----:B------:R-:W-:Y:S02]  /*5c40*/  IMAD.MOV.U32 R20, RZ, RZ, RZ ;  /* 0x000000ffff147224 */ /* 0x000fe400078e00ff */
[----:B------:R-:W-:Y:S02]  /*5c50*/  IMAD.U32 R22, RZ, RZ, UR22 ;  /* 0x00000016ff167e24 */ /* 0x000fe4000f8e00ff */
[----:B------:R-:W-:Y:S02]  /*5c60*/  IMAD.MOV.U32 R4, RZ, RZ, R12 ;  /* 0x000000ffff047224 */ /* 0x000fe400078e000c */
[----:B------:R-:W-:-:S02]  /*5c70*/  IMAD.MOV.U32 R6, RZ, RZ, R13 ;  /* 0x000000ffff067224 */ /* 0x000fc400078e000d */
[----:B------:R-:W-:-:S07]  /*5c80*/  IMAD.SHL.U32 R18, R17, 0x10, RZ ;  /* 0x0000001011127824 */ /* 0x000fce00078e00ff */
.L_x_118:
[----:B------:R-:W0:Y:S01]  /*5c90*/  S2UR UR4, SR_CgaCtaId ;  /* 0x00000000000479c3 */ /* 0x000e220000008800 */
[----:B------:R-:W-:-:S07]  /*5ca0*/  MOV R10, 0x400 ;  /* 0x00000400000a7802 */ /* 0x000fce0000000f00 */
[----:B------:R-:W1:Y:S01]  /*5cb0*/  @!P2 LDC R11, c[0x0][0x500] ;  /* 0x00014000ff0bab82 */ /* 0x000e620000000800 */
[----:B0-----:R-:W-:-:S05]  /*5cc0*/  IMAD.U32 R17, RZ, RZ, UR4 ;  /* 0x00000004ff117e24 */ /* 0x001fca000f8e00ff */
[----:B------:R-:W-:Y:S02]  /*5cd0*/  LEA R21, R17, R10, 0x18 ;  /* 0x0000000a11157211 */ /* 0x000fe400078ec0ff */
[----:B------:R-:W-:-:S03]  /*5ce0*/  SHF.L.U32 R10, R4, 0x1f, RZ ;  /* 0x0000001f040a7819 */ /* 0x000fc600000006ff */
[----:B------:R-:W-:-:S04]  /*5cf0*/  IMAD R19, R6, 0x8, R21 ;  /* 0x0000000806137824 */ /* 0x000fc800078e0215 */
[----:B------:R-:W0:Y:S02]  /*5d00*/  SYNCS.PHASECHK.TRANS64.TRYWAIT P1, [R19+URZ+0xe0], R10 ;  /* 0x0000e00a130075a7 */ /* 0x000e24000802017f */
[----:B01----:R-:W-:Y:S05]  /*5d10*/  @!P1 BRA `(.L_x_115) ;  /* 0x0000001c00109947 */ /* 0x003fea0003800000 */
.L_x_161:
[----:B0-----:R-:W-:Y:S01]  /*5d20*/  PRMT R10, R14, 0x9910, RZ ;  /* 0x000099100e0a7816 */ /* 0x001fe200000000ff */
[----:B------:R0:W-:Y:S03]  /*5d30*/  @!P2 SYNCS.ARRIVE.TRANS64 RZ, [R19+URZ], R11 ;  /* 0x0000000b13ffa9a7 */ /* 0x0001e6000800003f */
[----:B------:R-:W-:-:S13]  /*5d40*/  ISETP.NE.AND P1, PT, R10, 0x2, PT ;  /* 0x000000020a00780c */ /* 0x000fda0003f25270 */
[----:B0-----:R-:W-:Y:S05]  /*5d50*/  @P1 BRA `(.L_x_116) ;  /* 0x0000000000041947 */ /* 0x001fea0003800000 */
[----:B------:R-:W-:Y:S01]  /*5d60*/  BPT.TRAP 0x1 ;  /* 0x000000040000795c */ /* 0x000fe20000300000 */
.L_x_116:
[----:B------:R-:W-:Y:S05]  /*5d70*/  @P0 BRA `(.L_x_117) ;  /* 0x0000000000040947 */ /* 0x000fea0003800000 */
[----:B------:R-:W-:Y:S01]  /*5d80*/  BPT.TRAP 0x1 ;  /* 0x000000040000795c */ /* 0x000fe20000300000 */
.L_x_117:
[----:B------:R-:W-:Y:S01]  /*5d90*/  IMAD.SHL.U32 R10, R6, 0x1000, RZ ;  /* 0x00001000060a7824 */ /* 0x000fe200078e00ff */
[----:B------:R-:W-:Y:S01]  /*5da0*/  R2UR UR8, R21 ;  /* 0x00000000150872ca */ /* 0x000fe200000e0000 */
[----:B------:R-:W-:Y:S01]  /*5db0*/  VIADD R22, R22, 0xffffffff ;  /* 0xffffffff16167836 */ /* 0x000fe20000000000 */
[----:B------:R-:W-:Y:S01]  /*5dc0*/  R2UR UR9, R19 ;  /* 0x00000000130972ca */ /* 0x000fe200000e0000 */
[--C-:B------:R-:W-:Y:S01]  /*5dd0*/  IMAD R11, R17, 0x400, R10.reuse ;  /* 0x00000400110b7824 */ /* 0x100fe200078e020a */
[----:B------:R-:W-:Y:S01]  /*5de0*/  IADD3 R10, R21, 0x1c300, R10 ;  /* 0x0001c300150a7810 */ /* 0x000fe20007ffe00a */
[----:B------:R-:W-:Y:S01]  /*5df0*/  UIADD3 UR4, UP0, UR20, 0xf0, URZ ;  /* 0x000000f014047890 */ /* 0x000fe2000ff1e03f */
[----:B------:R-:W-:Y:S01]  /*5e00*/  R2UR UR11, R18 ;  /* 0x00000000120b72ca */ /* 0x000fe200000e0000 */
[----:B------:R-:W-:Y:S01]  /*5e10*/  UIADD3 UR24, UP1, UR20, 0x1f0, URZ ;  /* 0x000001f014187890 */ /* 0x000fe2000ff3e03f */
[----:B------:R-:W-:Y:S01]  /*5e20*/  R2UR UR5, R11 ;  /* 0x000000000b0572ca */ /* 0x000fe200000e0000 */
[----:B------:R-:W-:Y:S01]  /*5e30*/  VIADD R6, R6, 0x1 ;  /* 0x0000000106067836 */ /* 0x000fe20000000000 */
[----:B------:R-:W-:Y:S01]  /*5e40*/  R2UR UR10, R20 ;  /* 0x00000000140a72ca */ /* 0x000fe200000e0000 */
[----:B------:R-:W-:Y:S01]  /*5e50*/  UIADD3.X UR25, URZ, UR21, URZ, UP1, !UPT ;  /* 0x000000153f197290 */ /* 0x000fe20008ffe43f */
[----:B------:R-:W-:Y:S01]  /*5e60*/  R2UR UR12, R5 ;  /* 0x00000000050c72ca */ /* 0x000fe200000e0000 */
[----:B------:R-:W-:Y:S01]  /*5e70*/  UMOV UR19, 0xf0000 ;  /* 0x000f000000137882 */ /* 0x000fe20000000000 */
[----:B------:R-:W-:Y:S01]  /*5e80*/  R2UR UR14, R10 ;  /* 0x000000000a0e72ca */ /* 0x000fe200000e0000 */
[----:B------:R-:W-:Y:S01]  /*5e90*/  UMOV UR6, 0x0 ;  /* 0x0000000000067882 */ /* 0x000fe20000000000 */
[----:B------:R-:W-:Y:S01]  /*5ea0*/  R2UR UR18, R16 ;  /* 0x00000000101272ca */ /* 0x000fe200000e0000 */
[----:B------:R-:W-:Y:S01]  /*5eb0*/  UMOV UR7, 0x10000000 ;  /* 0x1000000000077882 */ /* 0x000fe20000000000 */
[----:B------:R-:W-:Y:S01]  /*5ec0*/  ISETP.GT.AND P3, PT, R22, 0x1, PT ;  /* 0x000000011600780c */ /* 0x000fe20003f64270 */
[----:B------:R-:W-:Y:S01]  /*5ed0*/  VIADD R20, R20, 0x40 ;  /* 0x0000004014147836 */ /* 0x000fe20000000000 */
[----:B------:R-:W-:Y:S01]  /*5ee0*/  ISETP.NE.AND P1, PT, R6, 0x1c, PT ;  /* 0x0000001c0600780c */ /* 0x000fe20003f25270 */
[----:B------:R-:W-:-:S02]  /*5ef0*/  UIADD3 UR8, UR8, 0x300, UR5 ;  /* 0x0000030008087890 */ /* 0x000fc4000fffe005 */
[----:B------:R-:W-:Y:S01]  /*5f00*/  UIADD3.X UR5, URZ, UR21, URZ, UP0, !UPT ;  /* 0x000000153f057290 */ /* 0x000fe200087fe43f */
[----:B------:R-:W-:Y:S02]  /*5f10*/  SEL R11, RZ, 0x1, P1 ;  /* 0x00000001ff0b7807 */ /* 0x000fe40000800000 */
[----:B------:R-:W-:Y:S02]  /*5f20*/  SEL R6, R6, RZ, P1 ;  /* 0x000000ff06067207 */ /* 0x000fe40000800000 */
[----:B------:R-:W-:-:S04]  /*5f30*/  LOP3.LUT R4, R4, R11, RZ, 0x3c, !PT ;  /* 0x0000000b04047212 */ /* 0x000fc800078e3cff */
[----:B------:R0:W-:Y:S02]  /*5f40*/  UTMALDG.3D.MULTICAST [UR8], [UR4], UR19, desc[UR6] ;  /* 0x00000608040073b4 */ /* 0x0001e40008011813 */
[----:B0-----:R-:W-:Y:S01]  /*5f50*/  UMOV UR8, UR14 ;  /* 0x0000000e00087c82 */ /* 0x001fe20008000000 */
[----:B------:R-:W-:Y:S02]  /*5f60*/  UMOV UR11, UR18 ;  /* 0x00000012000b7c82 */ /* 0x000fe40008000000 */
[----:B------:R0:W-:Y:S02]  /*5f70*/  UTMALDG.3D [UR8], [UR24], desc[UR6] ;  /* 0x00000608180075b4 */ /* 0x0001e40008011000 */
[----:B0-----:R-:W-:Y:S05]  /*5f80*/  @P3 BRA `(.L_x_118) ;  /* 0xfffffffc00403947 */ /* 0x001fea000383ffff */
.L_x_114:
[----:B------:R-:W-:Y:S05]  /*5f90*/  BSYNC B1 ;  /* 0x0000000000017941 */ /* 0x000fea0003800000 */
.L_x_113:
[----:B------:R-:W-:Y:S01]  /*5fa0*/  LOP3.LUT P5, RZ, R15, 0xff, RZ, 0xc0, !PT ;  /* 0x000000ff0fff7812 */ /* 0x000fe200078ac0ff */
[----:B------:R-:W-:Y:S01]  /*5fb0*/  VIADD R13, R13, UR13 ;  /* 0x0000000d0d0d7c36 */ /* 0x000fe20008000000 */
[----:B------:R-:W-:Y:S01]  /*5fc0*/  ULDC.64 UR4, c[0x0][0x650] ;  /* 0x0001940000047ab9 */ /* 0x000fe20000000a00 */
[----:B------:R-:W-:Y:S01]  /*5fd0*/  IMAD.U32 R5, RZ, RZ, UR13 ;  /* 0x0000000dff057e24 */ /* 0x000fe2000f8e00ff */
[----:B------:R-:W-:Y:S01]  /*5fe0*/  UISETP.GE.U32.AND UP0, UPT, UR13, 0x1c, UPT ;  /* 0x0000001c0d00788c */ /* 0x000fe2000bf06070 */
[----:B------:R-:W-:Y:S01]  /*5ff0*/  BSSY B1, `(.L_x_119) ;  /* 0x000006b000017945 */ /* 0x000fe20003800000 */
[----:B------:R-:W-:Y:S01]  /*6000*/  ISETP.GT.U32.AND P1, PT, R13, 0x1b, PT ;  /* 0x0000001b0d00780c */ /* 0x000fe20003f24070 */
[----:B------:R-:W-:Y:S01]  /*6010*/  IMAD.MOV.U32 R6, RZ, RZ, -0x1 ;  /* 0xffffffffff067424 */ /* 0x000fe200078e00ff */
[----:B------:R-:W-:Y:S02]  /*6020*/  PRMT R10, RZ, 0x7610, R10 ;  /* 0x00007610ff0a7816 */ /* 0x000fe4000000000a */
[----:B------:R-:W-:-:S02]  /*6030*/  ISETP.LT.U32.AND P1, PT, R5, 0x1c, P1 ;  /* 0x0000001c0500780c */ /* 0x000fc40000f21070 */
[----:B------:R-:W-:Y:S01]  /*6040*/  PLOP3.LUT P3, PT, PT, PT, UP0, 0x80, 0x0 ;  /* 0x000000000000781c */ /* 0x000fe20003f6f008 */
[----:B------:R-:W0:Y:S01]  /*6050*/  @P5 S2R R17, SR_CgaCtaId ;  /* 0x0000000000115919 */ /* 0x000e220000008800 */
[----:B------:R-:W-:Y:S02]  /*6060*/  @P5 MOV R4, 0x400 ;  /* 0x0000040000045802 */ /* 0x000fe40000000f00 */
[----:B------:R-:W-:Y:S02]  /*6070*/  SEL R11, RZ, 0x1, !P1 ;  /* 0x00000001ff0b7807 */ /* 0x000fe40004800000 */
[----:B------:R-:W-:Y:S02]  /*6080*/  PRMT R15, RZ, 0x7610, R15 ;  /* 0x00007610ff0f7816 */ /* 0x000fe4000000000f */
[----:B------:R-:W-:Y:S02]  /*6090*/  LOP3.LUT R12, R12, R11, RZ, 0x3c, !PT ;  /* 0x0000000b0c0c7212 */ /* 0x000fe400078e3cff */
[----:B0-----:R-:W-:-:S04]  /*60a0*/  @P5 LEA R4, R17, R4, 0x18 ;  /* 0x0000000411045211 */ /* 0x001fc800078ec0ff */
[----:B------:R0:W-:Y:S01]  /*60b0*/  @P5 SYNCS.ARRIVE.TRANS64.A1T0 RZ, [R4+URZ+0x1f8], RZ ;  /* 0x0001f8ff04ff59a7 */ /* 0x0001e2000810003f */
[----:B------:R-:W-:-:S04]  /*60c0*/  IADD3 R2, P5, R2, R8, RZ ;  /* 0x0000000802027210 */ /* 0x000fc80007fbe0ff */
[----:B------:R-:W-:Y:S01]  /*60d0*/  ISETP.GE.U32.AND P1, PT, R2, UR4, PT ;  /* 0x0000000402007c0c */ /* 0x000fe2000bf26070 */
[----:B------:R-:W-:Y:S01]  /*60e0*/  IMAD.X R3, R3, 0x1, R0, P5 ;  /* 0x0000000103037824 */ /* 0x000fe200028e0600 */
[----:B0-----:R-:W-:-:S04]  /*60f0*/  SHF.R.U32.HI R4, RZ, 0x2, R13 ;  /* 0x00000002ff047819 */ /* 0x001fc8000001160d */
[----:B------:R-:W-:Y:S01]  /*6100*/  ISETP.GE.U32.AND.EX P1, PT, R3, UR5, PT, P1 ;  /* 0x0000000503007c0c */ /* 0x000fe2000bf26110 */
[----:B------:R-:W-:-:S04]  /*6110*/  IMAD.WIDE.U32 R4, R4, 0x24924925, RZ ;  /* 0x2492492504047825 */ /* 0x000fc800078e00ff */
[----:B------:R-:W-:Y:S01]  /*6120*/  IMAD R13, R5, -0x1c, R13 ;  /* 0xffffffe4050d7824 */ /* 0x000fe200078e020d */
[----:B------:R-:W-:Y:S01]  /*6130*/  @P3 LOP3.LUT R12, R12, 0x1, R5, 0x78, !PT ;  /* 0x000000010c0c3812 */ /* 0x000fe200078e7805 */
[----:B------:R-:W-:Y:S02]  /*6140*/  IMAD.MOV.U32 R4, RZ, RZ, -0x1 ;  /* 0xffffffffff047424 */ /* 0x000fe400078e00ff */
[----:B------:R-:W-:-:S04]  /*6150*/  IMAD.MOV.U32 R5, RZ, RZ, -0x1 ;  /* 0xffffffffff057424 */ /* 0x000fc800078e00ff */
[----:B------:R-:W-:Y:S05]  /*6160*/  @P1 BRA `(.L_x_120) ;  /* 0x00000004004c1947 */ /* 0x000fea0003800000 */
[----:B------:R-:W0:Y:S01]  /*6170*/  S2R R18, SR_CTAID.X ;  /* 0x0000000000127919 */ /* 0x000e220000002500 */
[----:B------:R-:W-:Y:S01]  /*6180*/  ULDC.64 UR4, c[0x0][0x628] ;  /* 0x00018a0000047ab9 */ /* 0x000fe20000000a00 */
[----:B------:R-:W1:Y:S01]  /*6190*/  LDC R19, c[0x0][0x144] ;  /* 0x00005100ff137b82 */ /* 0x000e620000000800 */
[----:B------:R-:W-:Y:S01]  /*61a0*/  ISETP.NE.U32.AND P1, PT, RZ, UR4, PT ;  /* 0x00000004ff007c0c */ /* 0x000fe2000bf25070 */
[----:B------:R-:W2:Y:S01]  /*61b0*/  S2R R6, SR_CTAID.Y ;  /* 0x0000000000067919 */ /* 0x000ea20000002600 */
[----:B------:R-:W-:Y:S01]  /*61c0*/  ULDC UR7, c[0x0][0x630] ;  /* 0x00018c0000077ab9 */ /* 0x000fe20000000800 */
[----:B------:R-:W-:Y:S01]  /*61d0*/  ULDC UR8, c[0x0][0x150] ;  /* 0x0000540000087ab9 */ /* 0x000fe20000000800 */
[----:B------:R-:W-:Y:S01]  /*61e0*/  ISETP.NE.AND.EX P1, PT, RZ, UR5, PT, P1 ;  /* 0x00000005ff007c0c */ /* 0x000fe2000bf25310 */
[----:B------:R-:W-:Y:S02]  /*61f0*/  IMAD.MOV.U32 R4, RZ, RZ, R2 ;  /* 0x000000ffff047224 */ /* 0x000fe400078e0002 */
[----:B------:R-:W-:Y:S01]  /*6200*/  IMAD.MOV.U32 R5, RZ, RZ, R3 ;  /* 0x000000ffff057224 */ /* 0x000fe200078e0003 */
[----:B0-----:R-:W-:-:S09]  /*6210*/  I2FP.F32.U32 R20, R18 ;  /* 0x0000001200147245 */ /* 0x001fd20000201000 */
[----:B------:R-:W-:Y:S05]  /*6220*/  @!P1 BRA `(.L_x_121) ;  /* 0x0000000000289947 */ /* 0x000fea0003800000 */
[----:B------:R-:W-:Y:S02]  /*6230*/  ULDC UR6, c[0x0][0x634] ;  /* 0x00018d0000067ab9 */ /* 0x000fe40000000800 */
[----:B------:R-:W-:-:S05]  /*6240*/  IADD3 R5, P1, R2, UR6, RZ ;  /* 0x0000000602057c10 */ /* 0x000fca000ff3e0ff */
[----:B------:R-:W-:-:S04]  /*6250*/  IMAD.X R21, RZ, RZ, R3, P1 ;  /* 0x000000ffff157224 */ /* 0x000fc800008e0603 */
[----:B------:R-:W-:-:S04]  /*6260*/  IMAD.WIDE.U32 R10, R21, UR4, RZ ;  /* 0x00000004150a7c25 */ /* 0x000fc8000f8e00ff */
[----:B------:R-:W-:-:S04]  /*6270*/  IMAD.WIDE.U32 R10, P1, R5, UR5, R10 ;  /* 0x00000005050a7c25 */ /* 0x000fc8000f82000a */
[----:B------:R-:W-:-:S04]  /*6280*/  IMAD.WIDE.U32 R4, R5, UR4, RZ ;  /* 0x0000000405047c25 */ /* 0x000fc8000f8e00ff */
[----:B------:R-:W-:Y:S01]  /*6290*/  IMAD.MOV.U32 R4, RZ, RZ, R11 ;  /* 0x000000ffff047224 */ /* 0x000fe200078e000b */
[----:B------:R-:W-:Y:S01]  /*62a0*/  IADD3 RZ, P3, R5, R10, RZ ;  /* 0x0000000a05ff7210 */ /* 0x000fe20007f7e0ff */
[----:B------:R-:W-:-:S04]  /*62b0*/  IMAD.X R5, RZ, RZ, RZ, P1 ;  /* 0x000000ffff057224 */ /* 0x000fc800008e06ff */
[----:B------:R-:W-:-:S08]  /*62c0*/  IMAD.WIDE.U32.X R4, R21, UR5, R4, P3 ;  /* 0x0000000515047c25 */ /* 0x000fd000098e0404 */
.L_x_121:
[----:B------:R-:W-:Y:S01]  /*62d0*/  FMUL R20, R20, UR8 ;  /* 0x0000000814147c20 */ /* 0x000fe20008400000 */
[--C-:B------:R-:W-:Y:S01]  /*62e0*/  SHF.R.U64 R16, R4, UR7, R5.reuse ;  /* 0x0000000704107c19 */ /* 0x100fe20008001205 */
[----:B------:R-:W-:Y:S01]  /*62f0*/  ULDC.64 UR4, c[0x0][0x620] ;  /* 0x0001880000047ab9 */ /* 0x000fe20000000a00 */
[----:B------:R-:W-:Y:S01]  /*6300*/  SHF.R.U32.HI R4, RZ, UR7, R5 ;  /* 0x00000007ff047c19 */ /* 0x000fe20008011605 */
[----:B------:R-:W-:Y:S01]  /*6310*/  ULDC.64 UR6, c[0x0][0x640] ;  /* 0x0001900000067ab9 */ /* 0x000fe20000000a00 */
[----:B------:R-:W-:Y:S01]  /*6320*/  IADD3 R5, P1, RZ, -R16, RZ ;  /* 0x80000010ff057210 */ /* 0x000fe20007f3e0ff */
[----:B------:R-:W0:Y:S01]  /*6330*/  F2I.U32.TRUNC.NTZ R20, R20 ;  /* 0x0000001400147305 */ /* 0x000e22000020f000 */
[----:B------:R-:W3:Y:S03]  /*6340*/  LDC R21, c[0x0][0x148] ;  /* 0x00005200ff157b82 */ /* 0x000ee60000000800 */
[----:B------:R-:W-:Y:S01]  /*6350*/  IMAD.X R4, RZ, RZ, ~R4, P1 ;  /* 0x000000ffff047224 */ /* 0x000fe200008e0e04 */
[----:B------:R-:W-:-:S03]  /*6360*/  ISETP.NE.U32.AND P1, PT, RZ, UR6, PT ;  /* 0x00000006ff007c0c */ /* 0x000fc6000bf25070 */
[----:B------:R-:W-:Y:S01]  /*6370*/  IMAD R4, R4, UR4, RZ ;  /* 0x0000000404047c24 */ /* 0x000fe2000f8e02ff */
[----:B------:R-:W-:-:S03]  /*6380*/  ISETP.NE.AND.EX P1, PT, RZ, UR7, PT, P1 ;  /* 0x00000007ff007c0c */ /* 0x000fc6000bf25310 */
[C---:B------:R-:W-:Y:S01]  /*6390*/  IMAD R11, R5.reuse, UR5, R4 ;  /* 0x00000005050b7c24 */ /* 0x040fe2000f8e0204 */
[----:B------:R-:W-:Y:S01]  /*63a0*/  ULDC UR5, c[0x0][0x154] ;  /* 0x0000550000057ab9 */ /* 0x000fe20000000800 */
[----:B------:R-:W-:Y:S01]  /*63b0*/  IMAD.WIDE.U32 R4, R5, UR4, R2 ;  /* 0x0000000405047c25 */ /* 0x000fe2000f8e0002 */
[----:B------:R-:W-:-:S03]  /*63c0*/  ULDC UR4, c[0x0][0x618] ;  /* 0x0001860000047ab9 */ /* 0x000fc60000000800 */
[----:B0-----:R-:W-:Y:S02]  /*63d0*/  IMAD.MOV R10, RZ, RZ, -R20 ;  /* 0x000000ffff0a7224 */ /* 0x001fe400078e0a14 */
[----:B------:R-:W-:Y:S02]  /*63e0*/  IMAD.IADD R5, R5, 0x1, R11 ;  /* 0x0000000105057824 */ /* 0x000fe400078e020b */
[----:B-1----:R-:W-:Y:S01]  /*63f0*/  IMAD R18, R19, R10, R18 ;  /* 0x0000000a13127224 */ /* 0x002fe200078e0212 */
[----:B--2---:R-:W-:Y:S02]  /*6400*/  I2FP.F32.U32 R10, R6 ;  /* 0x00000006000a7245 */ /* 0x004fe40000201000 */
[--C-:B------:R-:W-:Y:S02]  /*6410*/  SHF.R.U64 R19, R4, UR4, R5.reuse ;  /* 0x0000000404137c19 */ /* 0x100fe40008001205 */
[----:B------:R-:W-:Y:S01]  /*6420*/  SHF.R.U32.HI R4, RZ, UR4, R5 ;  /* 0x00000004ff047c19 */ /* 0x000fe20008011605 */
[----:B------:R-:W-:Y:S01]  /*6430*/  FMUL R10, R10, UR5 ;  /* 0x000000050a0a7c20 */ /* 0x000fe20008400000 */
[----:B------:R-:W-:-:S02]  /*6440*/  ULDC UR4, c[0x0][0x608] ;  /* 0x0001820000047ab9 */ /* 0x000fc40000000800 */
[--C-:B------:R-:W-:Y:S01]  /*6450*/  SHF.R.U64 R22, R19, UR4, R4.reuse ;  /* 0x0000000413167c19 */ /* 0x100fe20008001204 */
[----:B------:R0:W1:Y:S01]  /*6460*/  F2I.U32.TRUNC.NTZ R24, R10 ;  /* 0x0000000a00187305 */ /* 0x000062000020f000 */
[----:B------:R-:W-:Y:S01]  /*6470*/  SHF.R.U32.HI R5, RZ, UR4, R4 ;  /* 0x00000004ff057c19 */ /* 0x000fe20008011604 */
[----:B------:R-:W-:-:S03]  /*6480*/  ULDC UR4, c[0x0][0x658] ;  /* 0x0001960000047ab9 */ /* 0x000fc60000000800 */
[--C-:B------:R-:W-:Y:S02]  /*6490*/  SHF.R.U64 R20, R22, UR4, R5.reuse ;  /* 0x0000000416147c19 */ /* 0x100fe40008001205 */
[----:B------:R-:W-:-:S03]  /*64a0*/  SHF.R.U32.HI R23, RZ, UR4, R5 ;  /* 0x00000004ff177c19 */ /* 0x000fc60008011605 */
[----:B------:R-:W-:Y:S02]  /*64b0*/  IMAD.MOV.U32 R4, RZ, RZ, R20 ;  /* 0x000000ffff047224 */ /* 0x000fe400078e0014 */
[----:B------:R-:W-:Y:S01]  /*64c0*/  IMAD.MOV.U32 R5, RZ, RZ, R23 ;  /* 0x000000ffff057224 */ /* 0x000fe200078e0017 */
[----:B0-----:R-:W-:Y:S06]  /*64d0*/  @!P1 BRA `(.L_x_122) ;  /* 0x0000000000289947 */ /* 0x001fec0003800000 */
        /* <DEDUP_REMOVED lines=10> */
.L_x_122:
[----:B------:R-:W-:Y:S01]  /*6580*/  ULDC UR4, c[0x0][0x648] ;  /* 0x0001920000047ab9 */ /* 0x000fe20000000800 */
[----:B------:R-:W-:Y:S01]  /*6590*/  LOP3.LUT R22, R22, UR16, RZ, 0xc0, !PT ;  /* 0x0000001016167c12 */ /* 0x000fe2000f8ec0ff */
[----:B-1----:R-:W-:Y:S01]  /*65a0*/  IMAD.MOV R24, RZ, RZ, -R24 ;  /* 0x000000ffff187224 */ /* 0x002fe200078e0a18 */
[----:B------:R-:W-:Y:S01]  /*65b0*/  SHF.R.U64 R5, R4, UR4, R5 ;  /* 0x0000000404057c19 */ /* 0x000fe20008001205 */
[----:B------:R-:W-:Y:S01]  /*65c0*/  ULDC UR4, c[0x0][0x638] ;  /* 0x00018e0000047ab9 */ /* 0x000fe20000000800 */
[----:B------:R-:W-:Y:S01]  /*65d0*/  LOP3.LUT R19, R19, UR15, RZ, 0xc0, !PT ;  /* 0x0000000f13137c12 */ /* 0x000fe2000f8ec0ff */
[----:B---3--:R-:W-:Y:S01]  /*65e0*/  @P4 IMAD R18, R21, R24, R6 ;  /* 0x0000001815124224 */ /* 0x008fe200078e0206 */
[----:B------:R-:W-:Y:S01]  /*65f0*/  ULDC UR5, c[0x0][0x610] ;  /* 0x0001840000057ab9 */ /* 0x000fe20000000800 */
[----:B------:R-:W-:Y:S02]  /*6600*/  IMAD.MOV R11, RZ, RZ, -R5 ;  /* 0x000000ffff0b7224 */ /* 0x000fe400078e0a05 */
[----:B------:R-:W-:-:S02]  /*6610*/  IMAD R5, R5, UR17, R22 ;  /* 0x0000001105057c24 */ /* 0x000fc4000f8e0216 */
[----:B------:R-:W-:Y:S01]  /*6620*/  IMAD R20, R11, UR4, R20 ;  /* 0x000000040b147c24 */ /* 0x000fe2000f8e0214 */
[----:B------:R-:W-:Y:S01]  /*6630*/  ULDC UR4, c[0x0][0x600] ;  /* 0x0001800000047ab9 */ /* 0x000fe20000000800 */
[----:B------:R-:W-:Y:S02]  /*6640*/  IMAD R18, R5, UR5, R18 ;  /* 0x0000000505127c24 */ /* 0x000fe4000f8e0212 */
[----:B------:R-:W-:Y:S02]  /*6650*/  IMAD R5, R20, UR4, R19 ;  /* 0x0000000414057c24 */ /* 0x000fe4000f8e0213 */
[----:B------:R-:W-:-:S03]  /*6660*/  IMAD.MOV.U32 R10, RZ, RZ, 0x1 ;  /* 0x00000001ff0a7424 */ /* 0x000fc600078e00ff */
[----:B------:R-:W-:Y:S02]  /*6670*/  SEL R4, R5, R18, !P4 ;  /* 0x0000001205047207 */ /* 0x000fe40006000000 */
[----:B------:R-:W-:Y:S01]  /*6680*/  SEL R6, R18, R5, !P4 ;  /* 0x0000000512067207 */ /* 0x000fe20006000000 */
[----:B------:R-:W-:-:S07]  /*6690*/  IMAD.MOV.U32 R5, RZ, RZ, R16 ;  /* 0x000000ffff057224 */ /* 0x000fce00078e0010 */
.L_x_120:
[----:B------:R-:W-:Y:S05]  /*66a0*/  BSYNC B1 ;  /* 0x0000000000017941 */ /* 0x000fea0003800000 */
.L_x_119:
[----:B------:R-:W-:-:S13]  /*66b0*/  LOP3.LUT P1, RZ, R10, 0xff, RZ, 0xc0, !PT ;  /* 0x000000ff0aff7812 */ /* 0x000fda000782c0ff */
[----:B------:R-:W-:Y:S05]  /*66c0*/  @P1 BRA `(.L_x_123) ;  /* 0xfffffff400381947 */ /* 0x000fea000383ffff */
[----:B------:R-:W-:Y:S05]  /*66d0*/  BSYNC B0 ;  /* 0x0000000000007941 */ /* 0x000fea0003800000 */
.L_x_111:
[----:B------:R-:W-:-:S03]  /*66e0*/  UMOV UR4, 0xffffffff ;  /* 0xffffffff00047882 */ /* 0x000fc60000000000 */
[----:B------:R-:W-:Y:S05]  /*66f0*/  BRA.DIV UR4, `(.L_x_124) ;  /* 0x0000001204ac7947 */ /* 0x000fea000b800000 */
[----:B------:R-:W-:-:S13]  /*6700*/  ELECT P0, URZ, PT ;  /* 0x00000000003f782f */ /* 0x000fda0003800000 */
.L_x_164:
[----:B------:R-:W-:Y:S04]  /*6710*/  BSSY B0, `(.L_x_125) ;  /* 0x0000103000007945 */ /* 0x000fe80003800000 */
[----:B------:R-:W-:Y:S05]  /*6720*/  @!P0 BRA `(.L_x_126) ;  /* 0x0000001000048947 */ /* 0x000fea0003800000 */
[----:B------:R-:W-:-:S04]  /*6730*/  LOP3.LUT R7, R7, 0x2, RZ, 0xfc, !PT ;  /* 0x0000000207077812 */ /* 0x000fc800078efcff */
[----:B------:R-:W-:-:S13]  /*6740*/  ISETP.NE.AND P0, PT, R7, 0x3, PT ;  /* 0x000000030700780c */ /* 0x000fda0003f05270 */
[----:B------:R-:W-:Y:S05]  /*6750*/  @!P0 BRA `(.L_x_127) ;  /* 0x0000000000048947 */ /* 0x000fea0003800000 */
[----:B------:R-:W-:Y:S01]  /*6760*/  BPT.TRAP 0x1 ;  /* 0x000000040000795c */ /* 0x000fe20000300000 */
.L_x_127:
[----:B------:R-:W0:Y:S01]  /*6770*/  S2R R3, SR_CgaCtaId ;  /* 0x0000000000037919 */ /* 0x000e220000008800 */
[----:B------:R-:W-:Y:S02]  /*6780*/  MOV R0, 0x400 ;  /* 0x0000040000007802 */ /* 0x000fe40000000f00 */
[----:B------:R-:W-:Y:S02]  /*6790*/  SHF.L.U32 R2, R12, 0x1f, RZ ;  /* 0x0000001f0c027819 */ /* 0x000fe400000006ff */
[----:B0-----:R-:W-:-:S05]  /*67a0*/  LEA R0, R3, R0, 0x18 ;  /* 0x0000000003007211 */ /* 0x001fca00078ec0ff */
[----:B------:R-:W-:-:S04]  /*67b0*/  VIADD R0, R0, 0xe0 ;  /* 0x000000e000007836 */ /* 0x000fc80000000000 */
[C---:B------:R-:W-:Y:S02]  /*67c0*/  IMAD R5, R13.reuse, 0x8, R0 ;  /* 0x000000080d057824 */ /* 0x040fe400078e0200 */
[----:B------:R-:W-:Y:S02]  /*67d0*/  VIADD R13, R13, 0x1 ;  /* 0x000000010d0d7836 */ /* 0x000fe40000000000 */
[----:B------:R-:W0:Y:S03]  /*67e0*/  SYNCS.PHASECHK.TRANS64.TRYWAIT P0, [R5+URZ], R2 ;  /* 0x00000002050075a7 */ /* 0x000e26000800017f */
[----:B------:R-:W-:-:S04]  /*67f0*/  ISETP.NE.AND P1, PT, R13, 0x1c, PT ;  /* 0x0000001c0d00780c */ /* 0x000fc80003f25270 */
[----:B------:R-:W-:Y:S02]  /*6800*/  SEL R3, RZ, 0x1, P1 ;  /* 0x00000001ff037807 */ /* 0x000fe40000800000 */
[----:B------:R-:W-:Y:S02]  /*6810*/  SEL R13, R13, RZ, P1 ;  /* 0x000000ff0d0d7207 */ /* 0x000fe40000800000 */
[----:B------:R-:W-:-:S03]  /*6820*/  LOP3.LUT R12, R12, R3, RZ, 0x3c, !PT ;  /* 0x000000030c0c7212 */ /* 0x000fc600078e3cff */
[----:B------:R-:W-:Y:S01]  /*6830*/  IMAD R7, R13, 0x8, R0 ;  /* 0x000000080d077824 */ /* 0x000fe200078e0200 */
[----:B------:R-:W-:Y:S01]  /*6840*/  SHF.L.U32 R4, R12, 0x1f, RZ ;  /* 0x0000001f0c047819 */ /* 0x000fe200000006ff */
[----:B0-----:R-:W-:Y:S06]  /*6850*/  @!P0 BRA `(.L_x_128) ;  /* 0x0000001000788947 */ /* 0x001fec0003800000 */
.L_x_165:
[----:B------:R-:W1:Y:S01]  /*6860*/  SYNCS.PHASECHK.TRANS64.TRYWAIT P0, [R7+URZ], R4 ;  /* 0x00000004070075a7 */ /* 0x000e62000800017f */
[----:B0-----:R-:W-:-:S05]  /*6870*/  VIADD R2, R13, 0x1 ;  /* 0x000000010d027836 */ /* 0x001fca0000000000 */
[----:B------:R-:W-:-:S04]  /*6880*/  ISETP.NE.AND P1, PT, R2, 0x1c, PT ;  /* 0x0000001c0200780c */ /* 0x000fc80003f25270 */
[----:B------:R-:W-:Y:S02]  /*6890*/  SEL R3, RZ, 0x1, P1 ;  /* 0x00000001ff037807 */ /* 0x000fe40000800000 */
[----:B------:R-:W-:Y:S02]  /*68a0*/  SEL R9, R2, RZ, P1 ;  /* 0x000000ff02097207 */ /* 0x000fe40000800000 */
[----:B------:R-:W-:-:S03]  /*68b0*/  LOP3.LUT R12, R12, R3, RZ, 0x3c, !PT ;  /* 0x000000030c0c7212 */ /* 0x000fc600078e3cff */
[----:B------:R-:W-:Y:S01]  /*68c0*/  IMAD R6, R9, 0x8, R0 ;  /* 0x0000000809067824 */ /* 0x000fe200078e0200 */
[----:B------:R-:W-:Y:S01]  /*68d0*/  SHF.L.U32 R5, R12, 0x1f, RZ ;  /* 0x0000001f0c057819 */ /* 0x000fe200000006ff */
[----:B-1----:R-:W-:Y:S06]  /*68e0*/  @!P0 BRA `(.L_x_129) ;  /* 0x0000001000688947 */ /* 0x002fec0003800000 */
.L_x_166:
[----:B------:R-:W1:Y:S01]  /*68f0*/  SYNCS.PHASECHK.TRANS64.TRYWAIT P0, [R6+URZ], R5 ;  /* 0x00000005060075a7 */ /* 0x000e62000800017f */
[----:B------:R-:W-:-:S05]  /*6900*/  VIADD R2, R9, 0x1 ;  /* 0x0000000109027836 */ /* 0x000fca0000000000 */
[----:B------:R-:W-:-:S04]  /*6910*/  ISETP.NE.AND P1, PT, R2, 0x1c, PT ;  /* 0x0000001c0200780c */ /* 0x000fc80003f25270 */
[----:B------:R-:W-:Y:S02]  /*6920*/  SEL R3, RZ, 0x1, P1 ;  /* 0x00000001ff037807 */ /* 0x000fe40000800000 */
[----:B0-----:R-:W-:Y:S02]  /*6930*/  SEL R7, R2, RZ, P1 ;  /* 0x000000ff02077207 */ /* 0x001fe40000800000 */
[----:B------:R-:W-:-:S03]  /*6940*/  LOP3.LUT R12, R12, R3, RZ, 0x3c, !PT ;  /* 0x000000030c0c7212 */ /* 0x000fc600078e3cff */
[----:B------:R-:W-:Y:S01]  /*6950*/  IMAD R9, R7, 0x8, R0 ;  /* 0x0000000807097824 */ /* 0x000fe200078e0200 */
[----:B------:R-:W-:Y:S01]  /*6960*/  SHF.L.U32 R4, R12, 0x1f, RZ ;  /* 0x0000001f0c047819 */ /* 0x000fe200000006ff */
[----:B-1----:R-:W-:Y:S06]  /*6970*/  @!P0 BRA `(.L_x_130) ;  /* 0x0000001000588947 */ /* 0x002fec0003800000 */
.L_x_167:
[----:B------:R-:W1:Y:S01]  /*6980*/  SYNCS.PHASECHK.TRANS64.TRYWAIT P0, [R9+URZ], R4 ;  /* 0x00000004090075a7 */ /* 0x000e62000800017f */
[----:B------:R-:W-:-:S05]  /*6990*/  VIADD R2, R7, 0x1 ;  /* 0x0000000107027836 */ /* 0x000fca0000000000 */
[----:B------:R-:W-:-:S04]  /*69a0*/  ISETP.NE.AND P1, PT, R2, 0x1c, PT ;  /* 0x0000001c0200780c */ /* 0x000fc80003f25270 */
[----:B------:R-:W-:Y:S02]  /*69b0*/  SEL R3, RZ, 0x1, P1 ;  /* 0x00000001ff037807 */ /* 0x000fe40000800000 */
[----:B------:R-:W-:Y:S02]  /*69c0*/  SEL R7, R2, RZ, P1 ;  /* 0x000000ff02077207 */ /* 0x000fe40000800000 */
[----:B------:R-:W-:-:S03]  /*69d0*/  LOP3.LUT R12, R12, R3, RZ, 0x3c, !PT ;  /* 0x000000030c0c7212 */ /* 0x000fc600078e3cff */
[----:B0-----:R-:W-:Y:S01]  /*69e0*/  IMAD R6, R7, 0x8, R0 ;  /* 0x0000000807067824 */ /* 0x001fe200078e0200 */
[----:B------:R-:W-:Y:S01]  /*69f0*/  SHF.L.U32 R5, R12, 0x1f, RZ ;  /* 0x0000001f0c057819 */ /* 0x000fe200000006ff */
[----:B-1----:R-:W-:Y:S06]  /*6a00*/  @!P0 BRA `(.L_x_131) ;  /* 0x0000001000488947 */ /* 0x002fec0003800000 */
.L_x_168:
        /* <DEDUP_REMOVED lines=9> */
.L_x_169:
        /* <DEDUP_REMOVED lines=9> */
.L_x_170:
        /* <DEDUP_REMOVED lines=9> */
.L_x_171:
        /* <DEDUP_REMOVED lines=9> */
.L_x_172:
        /* <DEDUP_REMOVED lines=9> */
.L_x_173:
        /* <DEDUP_REMOVED lines=9> */
.L_x_174:
        /* <DEDUP_REMOVED lines=9> */
.L_x_175:
        /* <DEDUP_REMOVED lines=9> */
.L_x_176:
        /* <DEDUP_REMOVED lines=9> */
.L_x_177:
        /* <DEDUP_REMOVED lines=9> */
.L_x_178:
        /* <DEDUP_REMOVED lines=9> */
.L_x_179:
        /* <DEDUP_REMOVED lines=9> */
.L_x_180:
        /* <DEDUP_REMOVED lines=9> */
.L_x_181:
        /* <DEDUP_REMOVED lines=9> */
.L_x_182:
        /* <DEDUP_REMOVED lines=9> */
.L_x_183:
        /* <DEDUP_REMOVED lines=9> */
.L_x_184:
        /* <DEDUP_REMOVED lines=9> */
.L_x_185:
        /* <DEDUP_REMOVED lines=9> */
.L_x_186:
        /* <DEDUP_REMOVED lines=9> */
.L_x_187:
        /* <DEDUP_REMOVED lines=9> */
.L_x_188:
        /* <DEDUP_REMOVED lines=9> */
.L_x_189:
        /* <DEDUP_REMOVED lines=9> */
.L_x_190:
[----:B------:R-:W1:Y:S01]  /*7670*/  SYNCS.PHASECHK.TRANS64.TRYWAIT P0, [R6+URZ], R5 ;  /* 0x00000005060075a7 */ /* 0x000e62000800017f */
[----:B------:R-:W-:-:S05]  /*7680*/  VIADD R2, R7, 0x1 ;  /* 0x0000000107027836 */ /* 0x000fca0000000000 */
[----:B------:R-:W-:-:S04]  /*7690*/  ISETP.NE.AND P1, PT, R2, 0x1c, PT ;  /* 0x0000001c0200780c */ /* 0x000fc80003f25270 */
[----:B0-----:R-:W-:Y:S02]  /*76a0*/  SEL R4, RZ, 0x1, P1 ;  /* 0x00000001ff047807 */ /* 0x001fe40000800000 */
[----:B------:R-:W-:Y:S02]  /*76b0*/  SEL R3, R2, RZ, P1 ;  /* 0x000000ff02037207 */ /* 0x000fe40000800000 */
[----:B------:R-:W-:Y:S01]  /*76c0*/  LOP3.LUT R4, R11, R4, RZ, 0x3c, !PT ;  /* 0x000000040b047212 */ /* 0x000fe200078e3cff */
[----:B-1----:R-:W-:Y:S06]  /*76d0*/  @!P0 BRA `(.L_x_154) ;  /* 0x0000000800e08947 */ /* 0x002fec0003800000 */
.L_x_191:
[----:B------:R-:W-:Y:S01]  /*76e0*/  IMAD R3, R3, 0x8, R0 ;  /* 0x0000000803037824 */ /* 0x000fe200078e0200 */
[----:B------:R-:W-:-:S07]  /*76f0*/  SHF.L.U32 R0, R4, 0x1f, RZ ;  /* 0x0000001f04007819 */ /* 0x000fce00000006ff */
.L_x_155:
[----:B-1----:R1:W2:Y:S02]  /*7700*/  SYNCS.PHASECHK.TRANS64.TRYWAIT P0, [R3+URZ], R0 ;  /* 0x00000000030075a7 */ /* 0x0022a4000800017f */
[----:B--2---:R-:W-:Y:S05]  /*7710*/  @!P0 NANOSLEEP.SYNCS 0x989680 ;  /* 0x009896800000895d */ /* 0x004fea0003900000 */
[----:B------:R-:W2:Y:S02]  /*7720*/  @!P0 SYNCS.PHASECHK.TRANS64 P0, [R3+URZ], R0 ;  /* 0x00000000030085a7 */ /* 0x000ea4000800007f */
[----:B--2---:R-:W-:Y:S05]  /*7730*/  @!P0 BRA `(.L_x_155) ;  /* 0xfffffffc00f08947 */ /* 0x004fea000383ffff */
.L_x_126:
[----:B------:R-:W-:Y:S05]  /*7740*/  BSYNC B0 ;  /* 0x0000000000007941 */ /* 0x000fea0003800000 */
.L_x_125:
[----:B------:R-:W-:Y:S05]  /*7750*/  EXIT ;  /* 0x000000000000794d */ /* 0x000fea0003800000 */
.L_x_20:
[----:B0-----:R-:W-:-:S04]  /*7760*/  IMAD.U32 R15, RZ, RZ, UR15 ;  /* 0x0000000fff0f7e24 */ /* 0x001fc8000f8e00ff */
[----:B------:R0:W1:Y:S03]  /*7770*/  SYNCS.PHASECHK.TRANS64.TRYWAIT P1, [R15+URZ+-0x8], R14 ;  /* 0xfffff80e0f0075a7 */ /* 0x000066000802017f */
[----:B-1----:R-:W-:Y:S05]  /*7780*/  @!P1 NANOSLEEP.SYNCS 0x989680 ;  /* 0x009896800000995d */ /* 0x002fea0003900000 */
[----:B------:R-:W1:Y:S02]  /*7790*/  @!P1 SYNCS.PHASECHK.TRANS64 P1, [R15+URZ+-0x8], R14 ;  /* 0xfffff80e0f0095a7 */ /* 0x000e64000802007f */
[----:B-1----:R-:W-:Y:S05]  /*77a0*/  @!P1 BRA `(.L_x_20) ;  /* 0xfffffffc00ec9947 */ /* 0x002fea000383ffff */
[----:B------:R-:W-:Y:S05]  /*77b0*/  BRA `(.L_x_156) ;  /* 0xffffffa000807947 */ /* 0x000fea000383ffff */
.L_x_25:
[----:B-1----:R-:W-:-:S04]  /*77c0*/  IMAD.U32 R15, RZ, RZ, UR6 ;  /* 0x00000006ff0f7e24 */ /* 0x002fc8000f8e00ff */
[----:B------:R1:W3:Y:S03]  /*77d0*/  SYNCS.PHASECHK.TRANS64.TRYWAIT P1, [R15+URZ], R14 ;  /* 0x0000000e0f0075a7 */ /* 0x0002e6000802017f */
[----:B---3--:R-:W-:Y:S05]  /*77e0*/  @!P1 NANOSLEEP.SYNCS 0x989680 ;  /* 0x009896800000995d */ /* 0x008fea0003900000 */
[----:B------:R-:W3:Y:S02]  /*77f0*/  @!P1 SYNCS.PHASECHK.TRANS64 P1, [R15+URZ], R14 ;  /* 0x0000000e0f0095a7 */ /* 0x000ee4000802007f */
[----:B---3--:R-:W-:Y:S05]  /*7800*/  @!P1 BRA `(.L_x_25) ;  /* 0xfffffffc00ec9947 */ /* 0x008fea000383ffff */
[----:B------:R-:W-:Y:S05]  /*7810*/  BRA `(.L_x_24) ;  /* 0xffffffa4002c7947 */ /* 0x000fea000383ffff */
.L_x_31:
[----:B-1----:R-:W-:-:S04]  /*7820*/  IMAD.U32 R19, RZ, RZ, UR9 ;  /* 0x00000009ff137e24 */ /* 0x002fc8000f8e00ff */
[----:B------:R1:W3:Y:S03]  /*7830*/  SYNCS.PHASECHK.TRANS64.TRYWAIT P1, [R19+URZ], R18 ;  /* 0x00000012130075a7 */ /* 0x0002e6000802017f */
[----:B---3--:R-:W-:Y:S05]  /*7840*/  @!P1 NANOSLEEP.SYNCS 0x989680 ;  /* 0x009896800000995d */ /* 0x008fea0003900000 */
[----:B------:R-:W3:Y:S02]  /*7850*/  @!P1 SYNCS.PHASECHK.TRANS64 P1, [R19+URZ], R18 ;  /* 0x00000012130095a7 */ /* 0x000ee4000802007f */
[----:B---3--:R-:W-:Y:S05]  /*7860*/  @!P1 BRA `(.L_x_31) ;  /* 0xfffffffc00ec9947 */ /* 0x008fea000383ffff */
[----:B------:R-:W-:Y:S05]  /*7870*/  BRA `(.L_x_30) ;  /* 0xffffffa800847947 */ /* 0x000fea000383ffff */
.L_x_39:
[----:B01----:R-:W-:-:S04]  /*7880*/  IMAD.U32 R15, RZ, RZ, UR15 ;  /* 0x0000000fff0f7e24 */ /* 0x003fc8000f8e00ff */
[----:B------:R0:W1:Y:S03]  /*7890*/  SYNCS.PHASECHK.TRANS64.TRYWAIT P1, [R15+URZ+0x8], R14 ;  /* 0x0000080e0f0075a7 */ /* 0x000066000802017f */
[----:B-1----:R-:W-:Y:S05]  /*78a0*/  @!P1 NANOSLEEP.SYNCS 0x989680 ;  /* 0x009896800000995d */ /* 0x002fea0003900000 */
[----:B------:R-:W1:Y:S02]  /*78b0*/  @!P1 SYNCS.PHASECHK.TRANS64 P1, [R15+URZ+0x8], R14 ;  /* 0x0000080e0f0095a7 */ /* 0x000e64000802007f */
[----:B-1----:R-:W-:Y:S05]  /*78c0*/  @!P1 BRA `(.L_x_39) ;  /* 0xfffffffc00ec9947 */ /* 0x002fea000383ffff */
[----:B------:R-:W-:Y:S05]  /*78d0*/  BRA `(.L_x_157) ;  /* 0xffffffb000c87947 */ /* 0x000fea000383ffff */
.L_x_112:
[----:B------:R-:W-:Y:S01]  /*78e0*/  BSSY B1, `(.L_x_158) ;  /* 0x0000006000017945 */ /* 0x000fe20003800000 */
[----:B------:R-:W-:-:S07]  /*78f0*/  IMAD.MOV.U32 R10, RZ, RZ, -0x1 ;  /* 0xffffffffff0a7424 */ /* 0x000fce00078e00ff */
[----:B------:R-:W-:Y:S05]  /*7900*/  WARPSYNC.COLLECTIVE R10, `(.L_x_159) ;  /* 0x000000000a0c7348 */ /* 0x000fea0003c00000 */
[----:B------:R-:W-:Y:S02]  /*7910*/  ELECT P1, UR62, PT ;  /* 0x00000000003e782f */ /* 0x000fe40003820000 */
[----:B------:R-:W-:Y:S01]  /*7920*/  MOV R10, UR62 ;  /* 0x0000003e000a7c02 */ /* 0x000fe20008000f00 */
[----:B------:R-:W-:Y:S10]  /*7930*/  ENDCOLLECTIVE ;  /* 0x000000000000791b */ /* 0x000ff40003800000 */
.L_x_159:
[----:B------:R-:W-:Y:S05]  /*7940*/  BSYNC B1 ;  /* 0x0000000000017941 */ /* 0x000fea0003800000 */
.L_x_158:
[----:B------:R-:W-:Y:S05]  /*7950*/  BRA `(.L_x_160) ;  /* 0xffffffe000a07947 */ /* 0x000fea000383ffff */
.L_x_115:
[----:B0-----:R0:W1:Y:S02]  /*7960*/  SYNCS.PHASECHK.TRANS64.TRYWAIT P1, [R19+URZ+0xe0], R10 ;  /* 0x0000e00a130075a7 */ /* 0x001064000802017f */
[----:B-1----:R-:W-:Y:S05]  /*7970*/  @!P1 NANOSLEEP.SYNCS 0x989680 ;  /* 0x009896800000995d */ /* 0x002fea0003900000 */
[----:B------:R-:W1:Y:S02]  /*7980*/  @!P1 SYNCS.PHASECHK.TRANS64 P1, [R19+URZ+0xe0], R10 ;  /* 0x0000e00a130095a7 */ /* 0x000e64000802007f */
[----:B-1----:R-:W-:Y:S05]  /*7990*/  @!P1 BRA `(.L_x_115) ;  /* 0xfffffffc00f09947 */ /* 0x002fea000383ffff */
[----:B------:R-:W-:Y:S05]  /*79a0*/  BRA `(.L_x_161) ;  /* 0xffffffe000dc7947 */ /* 0x000fea000383ffff */
.L_x_124:
[----:B------:R-:W-:Y:S01]  /*79b0*/  BSSY B0, `(.L_x_162) ;  /* 0x0000006000007945 */ /* 0x000fe20003800000 */
[----:B------:R-:W-:-:S07]  /*79c0*/  IMAD.MOV.U32 R10, RZ, RZ, -0x1 ;  /* 0xffffffffff0a7424 */ /* 0x000fce00078e00ff */
[----:B------:R-:W-:Y:S05]  /*79d0*/  WARPSYNC.COLLECTIVE R10, `(.L_x_163) ;  /* 0x000000000a0c7348 */ /* 0x000fea0003c00000 */
[----:B------:R-:W-:Y:S02]  /*79e0*/  ELECT P1, UR62, PT ;  /* 0x00000000003e782f */ /* 0x000fe40003820000 */
[----:B------:R-:W-:Y:S01]  /*79f0*/  MOV R10, UR62 ;  /* 0x0000003e000a7c02 */ /* 0x000fe20008000f00 */
[----:B------:R-:W-:Y:S10]  /*7a00*/  ENDCOLLECTIVE ;  /* 0x000000000000791b */ /* 0x000ff40003800000 */
.L_x_163:
[----:B------:R-:W-:Y:S05]  /*7a10*/  BSYNC B0 ;  /* 0x0000000000007941 */ /* 0x000fea0003800000 */
.L_x_162:
[----:B------:R-:W-:Y:S01]  /*7a20*/  PLOP3.LUT P0, PT, P1, PT, PT, 0x80, 0x0 ;  /* 0x000000000000781c */ /* 0x000fe20000f0f070 */
[----:B------:R-:W-:-:S12]  /*7a30*/  BRA `(.L_x_164) ;  /* 0xffffffec00347947 */ /* 0x000fd8000383ffff */
.L_x_128:
[----:B0-----:R0:W1:Y:S02]  /*7a40*/  SYNCS.PHASECHK.TRANS64.TRYWAIT P0, [R5+URZ], R2 ;  /* 0x00000002050075a7 */ /* 0x001064000800017f */
[----:B-1----:R-:W-:Y:S05]  /*7a50*/  @!P0 NANOSLEEP.SYNCS 0x989680 ;  /* 0x009896800000895d */ /* 0x002fea0003900000 */
[----:B------:R-:W1:Y:S02]  /*7a60*/  @!P0 SYNCS.PHASECHK.TRANS64 P0, [R5+URZ], R2 ;  /* 0x00000002050085a7 */ /* 0x000e64000800007f */
[----:B-1----:R-:W-:Y:S05]  /*7a70*/  @!P0 BRA `(.L_x_128) ;  /* 0xfffffffc00f08947 */ /* 0x002fea000383ffff */
[----:B------:R-:W-:Y:S05]  /*7a80*/  BRA `(.L_x_165) ;  /* 0xffffffec00747947 */ /* 0x000fea000383ffff */
.L_x_129:
[----:B0-----:R0:W1:Y:S02]  /*7a90*/  SYNCS.PHASECHK.TRANS64.TRYWAIT P0, [R7+URZ], R4 ;  /* 0x00000004070075a7 */ /* 0x001064000800017f */
[----:B-1----:R-:W-:Y:S05]  /*7aa0*/  @!P0 NANOSLEEP.SYNCS 0x989680 ;  /* 0x009896800000895d */ /* 0x002fea0003900000 */
[----:B------:R-:W1:Y:S02]  /*7ab0*/  @!P0 SYNCS.PHASECHK.TRANS64 P0, [R7+URZ], R4 ;  /* 0x00000004070085a7 */ /* 0x000e64000800007f */
[----:B-1----:R-:W-:Y:S05]  /*7ac0*/  @!P0 BRA `(.L_x_129) ;  /* 0xfffffffc00f08947 */ /* 0x002fea000383ffff */
[----:B------:R-:W-:Y:S05]  /*7ad0*/  BRA `(.L_x_166) ;  /* 0xffffffec00847947 */ /* 0x000fea000383ffff */
.L_x_130:
[----:B0-----:R0:W1:Y:S02]  /*7ae0*/  SYNCS.PHASECHK.TRANS64.TRYWAIT P0, [R6+URZ], R5 ;  /* 0x00000005060075a7 */ /* 0x001064000800017f */
[----:B-1----:R-:W-:Y:S05]  /*7af0*/  @!P0 NANOSLEEP.SYNCS 0x989680 ;  /* 0x009896800000895d */ /* 0x002fea0003900000 */
[----:B------:R-:W1:Y:S02]  /*7b00*/  @!P0 SYNCS.PHASECHK.TRANS64 P0, [R6+URZ], R5 ;  /* 0x00000005060085a7 */ /* 0x000e64000800007f */
[----:B-1----:R-:W-:Y:S05]  /*7b10*/  @!P0 BRA `(.L_x_130) ;  /* 0xfffffffc00f08947 */ /* 0x002fea000383ffff */
[----:B------:R-:W-:Y:S05]  /*7b20*/  BRA `(.L_x_167) ;  /* 0xffffffec00947947 */ /* 0x000fea000383ffff */
.L_x_131:
[----:B0-----:R0:W1:Y:S02]  /*7b30*/  SYNCS.PHASECHK.TRANS64.TRYWAIT P0, [R9+URZ], R4 ;  /* 0x00000004090075a7 */ /* 0x001064000800017f */
[----:B-1----:R-:W-:Y:S05]  /*7b40*/  @!P0 NANOSLEEP.SYNCS 0x989680 ;  /* 0x009896800000895d */ /* 0x002fea0003900000 */
[----:B------:R-:W1:Y:S02]  /*7b50*/  @!P0 SYNCS.PHASECHK.TRANS64 P0, [R9+URZ], R4 ;  /* 0x00000004090085a7 */ /* 0x000e64000800007f */
[----:B-1----:R-:W-:Y:S05]  /*7b60*/  @!P0 BRA `(.L_x_131) ;  /* 0xfffffffc00f08947 */ /* 0x002fea000383ffff */
[----:B------:R-:W-:Y:S05]  /*7b70*/  BRA `(.L_x_168) ;  /* 0xffffffec00a47947 */ /* 0x000fea000383ffff */
.L_x_132:
[----:B0-----:R0:W1:Y:S02]  /*7b80*/  SYNCS.PHASECHK.TRANS64.TRYWAIT P0, [R6+URZ], R5 ;  /* 0x00000005060075a7 */ /* 0x001064000800017f */
[----:B-1----:R-:W-:Y:S05]  /*7b90*/  @!P0 NANOSLEEP.SYNCS 0x989680 ;  /* 0x009896800000895d */ /* 0x002fea0003900000 */
[----:B------:R-:W1:Y:S02]  /*7ba0*/  @!P0 SYNCS.PHASECHK.TRANS64 P0, [R6+URZ], R5 ;  /* 0x00000005060085a7 */ /* 0x000e64000800007f */
[----:B-1----:R-:W-:Y:S05]  /*7bb0*/  @!P0 BRA `(.L_x_132) ;  /* 0xfffffffc00f08947 */ /* 0x002fea000383ffff */
[----:B------:R-:W-:Y:S05]  /*7bc0*/  BRA `(.L_x_169) ;  /* 0xffffffec00b47947 */ /* 0x000fea000383ffff */
.L_x_133:
[----:B0-----:R0:W1:Y:S02]  /*7bd0*/  SYNCS.PHASECHK.TRANS64.TRYWAIT P0, [R9+URZ], R4 ;  /* 0x00000004090075a7 */ /* 0x001064000800017f */
[----:B-1----:R-:W-:Y:S05]  /*7be0*/  @!P0 NANOSLEEP.SYNCS 0x989680 ;  /* 0x009896800000895d */ /* 0x002fea0003900000 */
[----:B------:R-:W1:Y:S02]  /*7bf0*/  @!P0 SYNCS.PHASECHK.TRANS64 P0, [R9+URZ], R4 ;  /* 0x00000004090085a7 */ /* 0x000e64000800007f */
[----:B-1----:R-:W-:Y:S05]  /*7c00*/  @!P0 BRA `(.L_x_133) ;  /* 0xfffffffc00f08947 */ /* 0x002fea000383ffff */
[----:B------:R-:W-:Y:S05]  /*7c10*/  BRA `(.L_x_170) ;  /* 0xffffffec00c47947 */ /* 0x000fea000383ffff */
.L_x_134:
[----:B0-----:R0:W1:Y:S02]  /*7c20*/  SYNCS.PHASECHK.TRANS64.TRYWAIT P0, [R6+URZ], R5 ;  /* 0x00000005060075a7 */ /* 0x001064000800017f */
[----:B-1----:R-:W-:Y:S05]  /*7c30*/  @!P0 NANOSLEEP.SYNCS 0x989680 ;  /* 0x009896800000895d */ /* 0x002fea0003900000 */
[----:B------:R-:W1:Y:S02]  /*7c40*/  @!P0 SYNCS.PHASECHK.TRANS64 P0, [R6+URZ], R5 ;  /* 0x00000005060085a7 */ /* 0x000e64000800007f */
[----:B-1----:R-:W-:Y:S05]  /*7c50*/  @!P0 BRA `(.L_x_134) ;  /* 0xfffffffc00f08947 */ /* 0x002fea000383ffff */
[----:B------:R-:W-:Y:S05]  /*7c60*/  BRA `(.L_x_171) ;  /* 0xffffffec00d47947 */ /* 0x000fea000383ffff */
.L_x_135:
[----:B0-----:R0:W1:Y:S02]  /*7c70*/  SYNCS.PHASECHK.TRANS64.TRYWAIT P0, [R9+URZ], R4 ;  /* 0x00000004090075a7 */ /* 0x001064000800017f */
[----:B-1----:R-:W-:Y:S05]  /*7c80*/  @!P0 NANOSLEEP.SYNCS 0x989680 ;  /* 0x009896800000895d */ /* 0x002fea0003900000 */
[----:B------:R-:W1:Y:S02]  /*7c90*/  @!P0 SYNCS.PHASECHK.TRANS64 P0, [R9+URZ], R4 ;  /* 0x00000004090085a7 */ /* 0x000e64000800007f */
[----:B-1----:R-:W-:Y:S05]  /*7ca0*/  @!P0 BRA `(.L_x_135) ;  /* 0xfffffffc00f08947 */ /* 0x002fea000383ffff */
[----:B------:R-:W-:Y:S05]  /*7cb0*/  BRA `(.L_x_172) ;  /* 0xffffffec00e47947 */ /* 0x000fea000383ffff */
.L_x_136:
[----:B0-----:R0:W1:Y:S02]  /*7cc0*/  SYNCS.PHASECHK.TRANS64.TRYWAIT P0, [R6+URZ], R5 ;  /* 0x00000005060075a7 */ /* 0x001064000800017f */
[----:B-1----:R-:W-:Y:S05]  /*7cd0*/  @!P0 NANOSLEEP.SYNCS 0x989680 ;  /* 0x009896800000895d */ /* 0x002fea0003900000 */
[----:B------:R-:W1:Y:S02]  /*7ce0*/  @!P0 SYNCS.PHASECHK.TRANS64 P0, [R6+URZ], R5 ;  /* 0x00000005060085a7 */ /* 0x000e64000800007f */
[----:B-1----:R-:W-:Y:S05]  /*7cf0*/  @!P0 BRA `(.L_x_136) ;  /* 0xfffffffc00f08947 */ /* 0x002fea000383ffff */
[----:B------:R-:W-:Y:S05]  /*7d00*/  BRA `(.L_x_173) ;  /* 0xffffffec00f47947 */ /* 0x000fea000383ffff */
.L_x_137:
[----:B0-----:R0:W1:Y:S02]  /*7d10*/  SYNCS.PHASECHK.TRANS64.TRYWAIT P0, [R9+URZ], R4 ;  /* 0x00000004090075a7 */ /* 0x001064000800017f */
[----:B-1----:R-:W-:Y:S05]  /*7d20*/  @!P0 NANOSLEEP.SYNCS 0x989680 ;  /* 0x009896800000895d */ /* 0x002fea0003900000 */
[----:B------:R-:W1:Y:S02]  /*7d30*/  @!P0 SYNCS.PHASECHK.TRANS64 P0, [R9+URZ], R4 ;  /* 0x00000004090085a7 */ /* 0x000e64000800007f */
[----:B-1----:R-:W-:Y:S05]  /*7d40*/  @!P0 BRA `(.L_x_137) ;  /* 0xfffffffc00f08947 */ /* 0x002fea000383ffff */
[----:B------:R-:W-:Y:S05]  /*7d50*/  BRA `(.L_x_174) ;  /* 0xfffffff000047947 */ /* 0x000fea000383ffff */
.L_x_138:
[----:B0-----:R0:W1:Y:S02]  /*7d60*/  SYNCS.PHASECHK.TRANS64.TRYWAIT P0, [R6+URZ], R5 ;  /* 0x00000005060075a7 */ /* 0x001064000800017f */
[----:B-1----:R-:W-:Y:S05]  /*7d70*/  @!P0 NANOSLEEP.SYNCS 0x989680 ;  /* 0x009896800000895d */ /* 0x002fea0003900000 */
[----:B------:R-:W1:Y:S02]  /*7d80*/  @!P0 SYNCS.PHASECHK.TRANS64 P0, [R6+URZ], R5 ;  /* 0x00000005060085a7 */ /* 0x000e64000800007f */
[----:B-1----:R-:W-:Y:S05]  /*7d90*/  @!P0 BRA `(.L_x_138) ;  /* 0xfffffffc00f08947 */ /* 0x002fea000383ffff */
[----:B------:R-:W-:Y:S05]  /*7da0*/  BRA `(.L_x_175) ;  /* 0xfffffff000147947 */ /* 0x000fea000383ffff */
.L_x_139:
[----:B0-----:R0:W1:Y:S02]  /*7db0*/  SYNCS.PHASECHK.TRANS64.TRYWAIT P0, [R9+URZ], R4 ;  /* 0x00000004090075a7 */ /* 0x001064000800017f */
[----:B-1----:R-:W-:Y:S05]  /*7dc0*/  @!P0 NANOSLEEP.SYNCS 0x989680 ;  /* 0x009896800000895d */ /* 0x002fea0003900000 */
[----:B------:R-:W1:Y:S02]  /*7dd0*/  @!P0 SYNCS.PHASECHK.TRANS64 P0, [R9+URZ], R4 ;  /* 0x00000004090085a7 */ /* 0x000e64000800007f */
[----:B-1----:R-:W-:Y:S05]  /*7de0*/  @!P0 BRA `(.L_x_139) ;  /* 0xfffffffc00f08947 */ /* 0x002fea000383ffff */
[----:B------:R-:W-:Y:S05]  /*7df0*/  BRA `(.L_x_176) ;  /* 0xfffffff000247947 */ /* 0x000fea000383ffff */
.L_x_140:
[----:B0-----:R0:W1:Y:S02]  /*7e00*/  SYNCS.PHASECHK.TRANS64.TRYWAIT P0, [R6+URZ], R5 ;  /* 0x00000005060075a7 */ /* 0x001064000800017f */
[----:B-1----:R-:W-:Y:S05]  /*7e10*/  @!P0 NANOSLEEP.SYNCS 0x989680 ;  /* 0x009896800000895d */ /* 0x002fea0003900000 */
[----:B------:R-:W1:Y:S02]  /*7e20*/  @!P0 SYNCS.PHASECHK.TRANS64 P0, [R6+URZ], R5 ;  /* 0x00000005060085a7 */ /* 0x000e64000800007f */
[----:B-1----:R-:W-:Y:S05]  /*7e30*/  @!P0 BRA `(.L_x_140) ;  /* 0xfffffffc00f08947 */ /* 0x002fea000383ffff */
[----:B------:R-:W-:Y:S05]  /*7e40*/  BRA `(.L_x_177) ;  /* 0xfffffff000347947 */ /* 0x000fea000383ffff */
.L_x_141:
[----:B0-----:R0:W1:Y:S02]  /*7e50*/  SYNCS.PHASECHK.TRANS64.TRYWAIT P0, [R9+URZ], R4 ;  /* 0x00000004090075a7 */ /* 0x001064000800017f */
[----:B-1----:R-:W-:Y:S05]  /*7e60*/  @!P0 NANOSLEEP.SYNCS 0x989680 ;  /* 0x009896800000895d */ /* 0x002fea0003900000 */
[----:B------:R-:W1:Y:S02]  /*7e70*/  @!P0 SYNCS.PHASECHK.TRANS64 P0, [R9+URZ], R4 ;  /* 0x00000004090085a7 */ /* 0x000e64000800007f */
[----:B-1----:R-:W-:Y:S05]  /*7e80*/  @!P0 BRA `(.L_x_141) ;  /* 0xfffffffc00f08947 */ /* 0x002fea000383ffff */
[----:B------:R-:W-:Y:S05]  /*7e90*/  BRA `(.L_x_178) ;  /* 0xfffffff000447947 */ /* 0x000fea000383ffff */
.L_x_142:
[----:B0-----:R0:W1:Y:S02]  /*7ea0*/  SYNCS.PHASECHK.TRANS64.TRYWAIT P0, [R6+URZ], R5 ;  /* 0x00000005060075a7 */ /* 0x001064000800017f */
[----:B-1----:R-:W-:Y:S05]  /*7eb0*/  @!P0 NANOSLEEP.SYNCS 0x989680 ;  /* 0x009896800000895d */ /* 0x002fea0003900000 */
[----:B------:R-:W1:Y:S02]  /*7ec0*/  @!P0 SYNCS.PHASECHK.TRANS64 P0, [R6+URZ], R5 ;  /* 0x00000005060085a7 */ /* 0x000e64000800007f */
[----:B-1----:R-:W-:Y:S05]  /*7ed0*/  @!P0 BRA `(.L_x_142) ;  /* 0xfffffffc00f08947 */ /* 0x002fea000383ffff */
[----:B------:R-:W-:Y:S05]  /*7ee0*/  BRA `(.L_x_179) ;  /* 0xfffffff000547947 */ /* 0x000fea000383ffff */
.L_x_143:
[----:B0-----:R0:W1:Y:S02]  /*7ef0*/  SYNCS.PHASECHK.TRANS64.TRYWAIT P0, [R9+URZ], R4 ;  /* 0x00000004090075a7 */ /* 0x001064000800017f */
[----:B-1----:R-:W-:Y:S05]  /*7f00*/  @!P0 NANOSLEEP.SYNCS 0x989680 ;  /* 0x009896800000895d */ /* 0x002fea0003900000 */
[----:B------:R-:W1:Y:S02]  /*7f10*/  @!P0 SYNCS.PHASECHK.TRANS64 P0, [R9+URZ], R4 ;  /* 0x00000004090085a7 */ /* 0x000e64000800007f */
[----:B-1----:R-:W-:Y:S05]  /*7f20*/  @!P0 BRA `(.L_x_143) ;  /* 0xfffffffc00f08947 */ /* 0x002fea000383ffff */
[----:B------:R-:W-:Y:S05]  /*7f30*/  BRA `(.L_x_180) ;  /* 0xfffffff000647947 */ /* 0x000fea000383ffff */
.L_x_144:
[----:B0-----:R0:W1:Y:S02]  /*7f40*/  SYNCS.PHASECHK.TRANS64.TRYWAIT P0, [R6+URZ], R5 ;  /* 0x00000005060075a7 */ /* 0x001064000800017f */
[----:B-1----:R-:W-:Y:S05]  /*7f50*/  @!P0 NANOSLEEP.SYNCS 0x989680 ;  /* 0x009896800000895d */ /* 0x002fea0003900000 */
[----:B------:R-:W1:Y:S02]  /*7f60*/  @!P0 SYNCS.PHASECHK.TRANS64 P0, [R6+URZ], R5 ;  /* 0x00000005060085a7 */ /* 0x000e64000800007f */
[----:B-1----:R-:W-:Y:S05]  /*7f70*/  @!P0 BRA `(.L_x_144) ;  /* 0xfffffffc00f08947 */ /* 0x002fea000383ffff */
[----:B------:R-:W-:Y:S05]  /*7f80*/  BRA `(.L_x_181) ;  /* 0xfffffff000747947 */ /* 0x000fea000383ffff */
.L_x_145:
[----:B0-----:R0:W1:Y:S02]  /*7f90*/  SYNCS.PHASECHK.TRANS64.TRYWAIT P0, [R9+URZ], R4 ;  /* 0x00000004090075a7 */ /* 0x001064000800017f */
[----:B-1----:R-:W-:Y:S05]  /*7fa0*/  @!P0 NANOSLEEP.SYNCS 0x989680 ;  /* 0x009896800000895d */ /* 0x002fea0003900000 */
[----:B------:R-:W1:Y:S02]  /*7fb0*/  @!P0 SYNCS.PHASECHK.TRANS64 P0, [R9+URZ], R4 ;  /* 0x00000004090085a7 */ /* 0x000e64000800007f */
[----:B-1----:R-:W-:Y:S05]  /*7fc0*/  @!P0 BRA `(.L_x_145) ;  /* 0xfffffffc00f08947 */ /* 0x002fea000383ffff */
[----:B------:R-:W-:Y:S05]  /*7fd0*/  BRA `(.L_x_182) ;  /* 0xfffffff000847947 */ /* 0x000fea000383ffff */
.L_x_146:
[----:B0-----:R0:W1:Y:S02]  /*7fe0*/  SYNCS.PHASECHK.TRANS64.TRYWAIT P0, [R6+URZ], R5 ;  /* 0x00000005060075a7 */ /* 0x001064000800017f */
[----:B-1----:R-:W-:Y:S05]  /*7ff0*/  @!P0 NANOSLEEP.SYNCS 0x989680 ;  /* 0x009896800000895d */ /* 0x002fea0003900000 */
[----:B------:R-:W1:Y:S02]  /*8000*/  @!P0 SYNCS.PHASECHK.TRANS64 P0, [R6+URZ], R5 ;  /* 0x00000005060085a7 */ /* 0x000e64000800007f */
[----:B-1----:R-:W-:Y:S05]  /*8010*/  @!P0 BRA `(.L_x_146) ;  /* 0xfffffffc00f08947 */ /* 0x002fea000383ffff */
[----:B------:R-:W-:Y:S05]  /*8020*/  BRA `(.L_x_183) ;  /* 0xfffffff000947947 */ /* 0x000fea000383ffff */
.L_x_147:
[----:B0-----:R0:W1:Y:S02]  /*8030*/  SYNCS.PHASECHK.TRANS64.TRYWAIT P0, [R9+URZ], R4 ;  /* 0x00000004090075a7 */ /* 0x001064000800017f */
[----:B-1----:R-:W-:Y:S05]  /*8040*/  @!P0 NANOSLEEP.SYNCS 0x989680 ;  /* 0x009896800000895d */ /* 0x002fea0003900000 */
[----:B------:R-:W1:Y:S02]  /*8050*/  @!P0 SYNCS.PHASECHK.TRANS64 P0, [R9+URZ], R4 ;  /* 0x00000004090085a7 */ /* 0x000e64000800007f */
[----:B-1----:R-:W-:Y:S05]  /*8060*/  @!P0 BRA `(.L_x_147) ;  /* 0xfffffffc00f08947 */ /* 0x002fea000383ffff */
[----:B------:R-:W-:Y:S05]  /*8070*/  BRA `(.L_x_184) ;  /* 0xfffffff000a47947 */ /* 0x000fea000383ffff */
.L_x_148:
[----:B0-----:R0:W1:Y:S02]  /*8080*/  SYNCS.PHASECHK.TRANS64.TRYWAIT P0, [R6+URZ], R5 ;  /* 0x00000005060075a7 */ /* 0x001064000800017f */
[----:B-1----:R-:W-:Y:S05]  /*8090*/  @!P0 NANOSLEEP.SYNCS 0x989680 ;  /* 0x009896800000895d */ /* 0x002fea0003900000 */
[----:B------:R-:W1:Y:S02]  /*80a0*/  @!P0 SYNCS.PHASECHK.TRANS64 P0, [R6+URZ], R5 ;  /* 0x00000005060085a7 */ /* 0x000e64000800007f */
[----:B-1----:R-:W-:Y:S05]  /*80b0*/  @!P0 BRA `(.L_x_148) ;  /* 0xfffffffc00f08947 */ /* 0x002fea000383ffff */
[----:B------:R-:W-:Y:S05]  /*80c0*/  BRA `(.L_x_185) ;  /* 0xfffffff000b47947 */ /* 0x000fea000383ffff */
.L_x_149:
[----:B0-----:R0:W1:Y:S02]  /*80d0*/  SYNCS.PHASECHK.TRANS64.TRYWAIT P0, [R9+URZ], R4 ;  /* 0x00000004090075a7 */ /* 0x001064000800017f */
[----:B-1----:R-:W-:Y:S05]  /*80e0*/  @!P0 NANOSLEEP.SYNCS 0x989680 ;  /* 0x009896800000895d */ /* 0x002fea0003900000 */
[----:B------:R-:W1:Y:S02]  /*80f0*/  @!P0 SYNCS.PHASECHK.TRANS64 P0, [R9+URZ], R4 ;  /* 0x00000004090085a7 */ /* 0x000e64000800007f */
[----:B-1----:R-:W-:Y:S05]  /*8100*/  @!P0 BRA `(.L_x_149) ;  /* 0xfffffffc00f08947 */ /* 0x002fea000383ffff */
[----:B------:R-:W-:Y:S05]  /*8110*/  BRA `(.L_x_186) ;  /* 0xfffffff000c47947 */ /* 0x000fea000383ffff */
.L_x_150:
[----:B0-----:R0:W1:Y:S02]  /*8120*/  SYNCS.PHASECHK.TRANS64.TRYWAIT P0, [R6+URZ], R5 ;  /* 0x00000005060075a7 */ /* 0x001064000800017f */
[----:B-1----:R-:W-:Y:S05]  /*8130*/  @!P0 NANOSLEEP.SYNCS 0x989680 ;  /* 0x009896800000895d */ /* 0x002fea0003900000 */
[----:B------:R-:W1:Y:S02]  /*8140*/  @!P0 SYNCS.PHASECHK.TRANS64 P0, [R6+URZ], R5 ;  /* 0x00000005060085a7 */ /* 0x000e64000800007f */
[----:B-1----:R-:W-:Y:S05]  /*8150*/  @!P0 BRA `(.L_x_150) ;  /* 0xfffffffc00f08947 */ /* 0x002fea000383ffff */
[----:B------:R-:W-:Y:S05]  /*8160*/  BRA `(.L_x_187) ;  /* 0xfffffff000d47947 */ /* 0x000fea000383ffff */
.L_x_151:
[----:B0-----:R0:W1:Y:S02]  /*8170*/  SYNCS.PHASECHK.TRANS64.TRYWAIT P0, [R9+URZ], R4 ;  /* 0x00000004090075a7 */ /* 0x001064000800017f */
[----:B-1----:R-:W-:Y:S05]  /*8180*/  @!P0 NANOSLEEP.SYNCS 0x989680 ;  /* 0x009896800000895d */ /* 0x002fea0003900000 */
[----:B------:R-:W1:Y:S02]  /*8190*/  @!P0 SYNCS.PHASECHK.TRANS64 P0, [R9+URZ], R4 ;  /* 0x00000004090085a7 */ /* 0x000e64000800007f */
[----:B-1----:R-:W-:Y:S05]  /*81a0*/  @!P0 BRA `(.L_x_151) ;  /* 0xfffffffc00f08947 */ /* 0x002fea000383ffff */
[----:B------:R-:W-:Y:S05]  /*81b0*/  BRA `(.L_x_188) ;  /* 0xfffffff000e47947 */ /* 0x000fea000383ffff */
.L_x_152:
[----:B0-----:R0:W1:Y:S02]  /*81c0*/  SYNCS.PHASECHK.TRANS64.TRYWAIT P0, [R6+URZ], R5 ;  /* 0x00000005060075a7 */ /* 0x001064000800017f */
[----:B-1----:R-:W-:Y:S05]  /*81d0*/  @!P0 NANOSLEEP.SYNCS 0x989680 ;  /* 0x009896800000895d */ /* 0x002fea0003900000 */
[----:B------:R-:W1:Y:S02]  /*81e0*/  @!P0 SYNCS.PHASECHK.TRANS64 P0, [R6+URZ], R5 ;  /* 0x00000005060085a7 */ /* 0x000e64000800007f */
[----:B-1----:R-:W-:Y:S05]  /*81f0*/  @!P0 BRA `(.L_x_152) ;  /* 0xfffffffc00f08947 */ /* 0x002fea000383ffff */
[----:B------:R-:W-:Y:S05]  /*8200*/  BRA `(.L_x_189) ;  /* 0xfffffff000f47947 */ /* 0x000fea000383ffff */
.L_x_153:
[----:B0-----:R0:W1:Y:S02]  /*8210*/  SYNCS.PHASECHK.TRANS64.TRYWAIT P0, [R9+URZ], R4 ;  /* 0x00000004090075a7 */ /* 0x001064000800017f */
[----:B-1----:R-:W-:Y:S05]  /*8220*/  @!P0 NANOSLEEP.SYNCS 0x989680 ;  /* 0x009896800000895d */ /* 0x002fea0003900000 */
[----:B------:R-:W1:Y:S02]  /*8230*/  @!P0 SYNCS.PHASECHK.TRANS64 P0, [R9+URZ], R4 ;  /* 0x00000004090085a7 */ /* 0x000e64000800007f */
[----:B-1----:R-:W-:Y:S05]  /*8240*/  @!P0 BRA `(.L_x_153) ;  /* 0xfffffffc00f08947 */ /* 0x002fea000383ffff */
[----:B------:R-:W-:Y:S05]  /*8250*/  BRA `(.L_x_190) ;  /* 0xfffffff400047947 */ /* 0x000fea000383ffff */
.L_x_154:
[----:B0-----:R0:W1:Y:S02]  /*8260*/  SYNCS.PHASECHK.TRANS64.TRYWAIT P0, [R6+URZ], R5 ;  /* 0x00000005060075a7 */ /* 0x001064000800017f */
[----:B-1----:R-:W-:Y:S05]  /*8270*/  @!P0 NANOSLEEP.SYNCS 0x989680 ;  /* 0x009896800000895d */ /* 0x002fea0003900000 */
[----:B------:R-:W1:Y:S02]  /*8280*/  @!P0 SYNCS.PHASECHK.TRANS64 P0, [R6+URZ], R5 ;  /* 0x00000005060085a7 */ /* 0x000e64000800007f */
[----:B-1----:R-:W-:Y:S05]  /*8290*/  @!P0 BRA `(.L_x_154) ;  /* 0xfffffffc00f08947 */ /* 0x002fea000383ffff */
[----:B------:R-:W-:Y:S05]  /*82a0*/  BRA `(.L_x_191) ;  /* 0xfffffff4000c7947 */ /* 0x000fea000383ffff */
.L_x_192:
[----:B------:R-:W-:-:S00]  /*82b0*/  BRA `(.L_x_192) ;  /* 0xfffffffc00fc7947 */ /* 0x000fc0000383ffff */
[----:B------:R-:W-:-:S00]  /*82c0*/  NOP ;  /* 0x0000000000007918 */ /* 0x000fc00000000000 */
        /* <DEDUP_REMOVED lines=11> */
.L_x_193:


//--------------------- .nv.shared._ZN7cutlass13device_kernelINS_4gemm6kernel13GemmUniversalIN4cute5tupleIJiiiiEEENS1_10collective13CollectiveMmaINS1_37MainloopSm90TmaGmmaWarpSpecializedFP8ILi28ENS5_IJNS4_1CILi1EEENSA_ILi4EEESB_EEENS1_32KernelTmaWarpSpecializedPingpongEEENS5_IJNSA_ILi64EEESG_SG_EEENS_12float_e5m2_tENS5_IJlSB_lEEESI_SJ_NS4_8TiledMMAINS4_8MMA_AtomIJNS4_4SM904GMMA30MMA_64x64x32_F32E5M2E5M2_SS_TNILNSN_7ScaleInE1ELSP_1EEEEEENS4_6LayoutINS5_IJSB_SB_SB_EEENS5_IJNSA_ILi0EEESU_SU_EEEEENS5_IJNS4_10UnderscoreESX_SX_EEEEENS4_23SM90_TMA_LOAD_MULTICASTENS4_14ComposedLayoutINS4_7SwizzleILi2ELi4ELi3EEENS4_18smem_ptr_flag_bitsILi8EEENSS_INS5_IJNSA_ILi8EEESG_EEENS5_IJSG_SB_EEEEEEEvNS4_8identityENS4_13SM90_TMA_LOADES1A_vS1B_EENS_8epilogue10collective6detail29Sm90TmaWarpSpecializedAdapterINS1F_15DefaultEpilogueISI_SJ_SJ_NS1E_6thread17LinearCombinationISI_Li1EffLNS1J_9ScaleType4KindE0ELNS_15FloatRoundStyleE2ESI_EENS1_15EpilogueDefaultEEEEEvvEEEEvNT_6ParamsE --------------------------
	.section	.nv.shared._ZN7cutlass13device_kernelINS_4gemm6kernel13GemmUniversalIN4cute5tupleIJiiiiEEENS1_10collective13CollectiveMmaINS1_37MainloopSm90TmaGmmaWarpSpecializedFP8ILi28ENS5_IJNS4_1CILi1EEENSA_ILi4EEESB_EEENS1_32KernelTmaWarpSpecializedPingpongEEENS5_IJNSA_ILi64EEESG_SG_EEENS_12float_e5m2_tENS5_IJlSB_lEEESI_SJ_NS4_8TiledMMAINS4_8MMA_AtomIJNS4_4SM904GMMA30MMA_64x64x32_F32E5M2E5M2_SS_TNILNSN_7ScaleInE1ELSP_1EEEEEENS4_6LayoutINS5_IJSB_SB_SB_EEENS5_IJNSA_ILi0EEESU_SU_EEEEENS5_IJNS4_10UnderscoreESX_SX_EEEEENS4_23SM90_TMA_LOAD_MULTICASTENS4_14ComposedLayoutINS4_7SwizzleILi2ELi4ELi3EEENS4_18smem_ptr_flag_bitsILi8EEENSS_INS5_IJNSA_ILi8EEESG_EEENS5_IJSG_SB_EEEEEEEvNS4_8identityENS4_13SM90_TMA_LOADES1A_vS1B_EENS_8epilogue10collective6detail29Sm90TmaWarpSpecializedAdapterINS1F_15DefaultEpilogueISI_SJ_SJ_NS1E_6thread17LinearCombinationISI_Li1EffLNS1J_9ScaleType4KindE0ELNS_15FloatRoundStyleE2ESI_EENS1_15EpilogueDefaultEEEEEvvEEEEvNT_6ParamsE,"aw",@nobits
	.sectionflags	@""
	.align	16
	.zero		1024


//--------------------- .nv.shared.reserved.0     --------------------------
	.section	.nv.shared.reserved.0,"aw",@nobits
	.weak		__nv_reservedSMEM_offset_0_alias
	.size		__nv_reservedSMEM_offset_0_alias, 0, 0
	.other		__nv_reservedSMEM_offset_0_alias,@"STO_CUDA_RESERVED_SHARED STV_DEFAULT"
__nv_reservedSMEM_offset_0_alias:
	.zero		0


//--------------------- .nv.global                --------------------------
	.section	.nv.global,"aw",@nobits
.nv.global:
	.type		_ZN40_INTERNAL_32bf26af_4_k_cu_aeb40e3c_262874cute1_E,@object
	.size		_ZN40_INTERNAL_32bf26af_4_k_cu_aeb40e3c_262874cute1_E,(_ZN40_INTERNAL_32bf26af_4_k_cu_aeb40e3c_262874cuda3std3__45__cpo6cbeginE - _ZN40_INTERNAL_32bf26af_4_k_cu_aeb40e3c_262874cute1_E)
_ZN40_INTERNAL_32bf26af_4_k_cu_aeb40e3c_262874cute1_E:
	.zero		1
	.type		_ZN40_INTERNAL_32bf26af_4_k_cu_aeb40e3c_262874cuda3std3__45__cpo6cbeginE,@object
	.size		_ZN40_INTERNAL_32bf26af_4_k_cu_aeb40e3c_262874cuda3std3__45__cpo6cbeginE,(_ZN40_INTERNAL_32bf26af_4_k_cu_aeb40e3c_262874cuda3std3__48in_placeE - _ZN40_INTERNAL_32bf26af_4_k_cu_aeb40e3c_262874cuda3std3__45__cpo6cbeginE)
_ZN40_INTERNAL_32bf26af_4_k_cu_aeb40e3c_262874cuda3std3__45__cpo6cbeginE:
	.zero		1
	.type		_ZN40_INTERNAL_32bf26af_4_k_cu_aeb40e3c_262874cuda3std3__48in_placeE,@object
	.size		_ZN40_INTERNAL_32bf26af_4_k_cu_aeb40e3c_262874cuda3std3__48in_placeE,(_ZN40_INTERNAL_32bf26af_4_k_cu_aeb40e3c_262874cuda3std6ranges3__45__cpo9iter_moveE - _ZN40_INTERNAL_32bf26af_4_k_cu_aeb40e3c_262874cuda3std3__48in_placeE)
_ZN40_INTERNAL_32bf26af_4_k_cu_aeb40e3c_262874cuda3std3__48in_placeE:
	.zero		1
	.type		_ZN40_INTERNAL_32bf26af_4_k_cu_aeb40e3c_262874cuda3std6ranges3__45__cpo9iter_moveE,@object
	.size		_ZN40_INTERNAL_32bf26af_4_k_cu_aeb40e3c_262874cuda3std6ranges3__45__cpo9iter_moveE,(_ZN40_INTERNAL_32bf26af_4_k_cu_aeb40e3c_262874cuda3std3__45__cpo5beginE - _ZN40_INTERNAL_32bf26af_4_k_cu_aeb40e3c_262874cuda3std6ranges3__45__cpo9iter_moveE)
_ZN40_INTERNAL_32bf26af_4_k_cu_aeb40e3c_262874cuda3std6ranges3__45__cpo9iter_moveE:
	.zero		1
	.type		_ZN40_INTERNAL_32bf26af_4_k_cu_aeb40e3c_262874cuda3std3__45__cpo5beginE,@object
	.size		_ZN40_INTERNAL_32bf26af_4_k_cu_aeb40e3c_262874cuda3std3__45__cpo5beginE,(_ZN40_INTERNAL_32bf26af_4_k_cu_aeb40e3c_262874cuda3std3__442_GLOBAL__N__32bf26af_4_k_cu_aeb40e3c_262876ignoreE - _ZN40_INTERNAL_32bf26af_4_k_cu_aeb40e3c_262874cuda3std3__45__cpo5beginE)
_ZN40_INTERNAL_32bf26af_4_k_cu_aeb40e3c_262874cuda3std3__45__cpo5beginE:
	.zero		1
	.type		_ZN40_INTERNAL_32bf26af_4_k_cu_aeb40e3c_262874cuda3std3__442_GLOBAL__N__32bf26af_4_k_cu_aeb40e3c_262876ignoreE,@object
	.size		_ZN40_INTERNAL_32bf26af_4_k_cu_aeb40e3c_262874cuda3std3__442_GLOBAL__N__32bf26af_4_k_cu_aeb40e3c_262876ignoreE,(_ZN40_INTERNAL_32bf26af_4_k_cu_aeb40e3c_262874cute7productE - _ZN40_INTERNAL_32bf26af_4_k_cu_aeb40e3c_262874cuda3std3__442_GLOBAL__N__32bf26af_4_k_cu_aeb40e3c_262876ignoreE)
_ZN40_INTERNAL_32bf26af_4_k_cu_aeb40e3c_262874cuda3std3__442_GLOBAL__N__32bf26af_4_k_cu_aeb40e3c_262876ignoreE:
	.zero		1
	.type		_ZN40_INTERNAL_32bf26af_4_k_cu_aeb40e3c_262874cute7productE,@object
	.size		_ZN40_INTERNAL_32bf26af_4_k_cu_aeb40e3c_262874cute7productE,(_ZN40_INTERNAL_32bf26af_4_k_cu_aeb40e3c_262874cuda3std3__45__cpo3endE - _ZN40_INTERNAL_32bf26af_4_k_cu_aeb40e3c_262874cute7productE)
_ZN40_INTERNAL_32bf26af_4_k_cu_aeb40e3c_262874cute7productE:
	.zero		1
	.type		_ZN40_INTERNAL_32bf26af_4_k_cu_aeb40e3c_262874cuda3std3__45__cpo3endE,@object
	.size		_ZN40_INTERNAL_32bf26af_4_k_cu_aeb40e3c_262874cuda3std3__45__cpo3endE,(_ZN40_INTERNAL_32bf26af_4_k_cu_aeb40e3c_262874cuda3std3__419piecewise_constructE - _ZN40_INTERNAL_32bf26af_4_k_cu_aeb40e3c_262874cuda3std3__45__cpo3endE)
_ZN40_INTERNAL_32bf26af_4_k_cu_aeb40e3c_262874cuda3std3__45__cpo3endE:
	.zero		1
	.type		_ZN40_INTERNAL_32bf26af_4_k_cu_aeb40e3c_262874cuda3std3__419piecewise_constructE,@object
	.size		_ZN40_INTERNAL_32bf26af_4_k_cu_aeb40e3c_262874cuda3std3__419piecewise_constructE,(_ZN40_INTERNAL_32bf26af_4_k_cu_aeb40e3c_262874cuda3std3__45__cpo4cendE - _ZN40_INTERNAL_32bf26af_4_k_cu_aeb40e3c_262874cuda3std3__419piecewise_constructE)
_ZN40_INTERNAL_32bf26af_4_k_cu_aeb40e3c_262874cuda3std3__419piecewise_constructE:
	.zero		1
	.type		_ZN40_INTERNAL_32bf26af_4_k_cu_aeb40e3c_262874cuda3std3__45__cpo4cendE,@object
	.size		_ZN40_INTERNAL_32bf26af_4_k_cu_aeb40e3c_262874cuda3std3__45__cpo4cendE,(_ZN40_INTERNAL_32bf26af_4_k_cu_aeb40e3c_262874cuda3std6ranges3__45__cpo4swapE - _ZN40_INTERNAL_32bf26af_4_k_cu_aeb40e3c_262874cuda3std3__45__cpo4cendE)
_ZN40_INTERNAL_32bf26af_4_k_cu_aeb40e3c_262874cuda3std3__45__cpo4cendE:
	.zero		1
	.type		_ZN40_INTERNAL_32bf26af_4_k_cu_aeb40e3c_262874cuda3std6ranges3__45__cpo4swapE,@object
	.size		_ZN40_INTERNAL_32bf26af_4_k_cu_aeb40e3c_262874cuda3std6ranges3__45__cpo4swapE,(.L_7 - _ZN40_INTERNAL_32bf26af_4_k_cu_aeb40e3c_262874cuda3std6ranges3__45__cpo4swapE)
_ZN40_INTERNAL_32bf26af_4_k_cu_aeb40e3c_262874cuda3std6ranges3__45__cpo4swapE:
	.zero		1
.L_7:


//--------------------- .nv.constant0._ZN7cutlass13device_kernelINS_4gemm6kernel13GemmUniversalIN4cute5tupleIJiiiiEEENS1_10collective13CollectiveMmaINS1_37MainloopSm90TmaGmmaWarpSpecializedFP8ILi28ENS5_IJNS4_1CILi1EEENSA_ILi4EEESB_EEENS1_32KernelTmaWarpSpecializedPingpongEEENS5_IJNSA_ILi64EEESG_SG_EEENS_12float_e5m2_tENS5_IJlSB_lEEESI_SJ_NS4_8TiledMMAINS4_8MMA_AtomIJNS4_4SM904GMMA30MMA_64x64x32_F32E5M2E5M2_SS_TNILNSN_7ScaleInE1ELSP_1EEEEEENS4_6LayoutINS5_IJSB_SB_SB_EEENS5_IJNSA_ILi0EEESU_SU_EEEEENS5_IJNS4_10UnderscoreESX_SX_EEEEENS4_23SM90_TMA_LOAD_MULTICASTENS4_14ComposedLayoutINS4_7SwizzleILi2ELi4ELi3EEENS4_18smem_ptr_flag_bitsILi8EEENSS_INS5_IJNSA_ILi8EEESG_EEENS5_IJSG_SB_EEEEEEEvNS4_8identityENS4_13SM90_TMA_LOADES1A_vS1B_EENS_8epilogue10collective6detail29Sm90TmaWarpSpecializedAdapterINS1F_15DefaultEpilogueISI_SJ_SJ_NS1E_6thread17LinearCombinationISI_Li1EffLNS1J_9ScaleType4KindE0ELNS_15FloatRoundStyleE2ESI_EENS1_15EpilogueDefaultEEEEEvvEEEEvNT_6ParamsE --------------------------
	.section	.nv.constant0._ZN7cutlass13device_kernelINS_4gemm6kernel13GemmUniversalIN4cute5tupleIJiiiiEEENS1_10collective13CollectiveMmaINS1_37MainloopSm90TmaGmmaWarpSpecializedFP8ILi28ENS5_IJNS4_1CILi1EEENSA_ILi4EEESB_EEENS1_32KernelTmaWarpSpecializedPingpongEEENS5_IJNSA_ILi64EEESG_SG_EEENS_12float_e5m2_tENS5_IJlSB_lEEESI_SJ_NS4_8TiledMMAINS4_8MMA_AtomIJNS4_4SM904GMMA30MMA_64x64x32_F32E5M2E5M2_SS_TNILNSN_7ScaleInE1ELSP_1EEEEEENS4_6LayoutINS5_IJSB_SB_SB_EEENS5_IJNSA_ILi0EEESU_SU_EEEEENS5_IJNS4_10UnderscoreESX_SX_EEEEENS4_23SM90_TMA_LOAD_MULTICASTENS4_14ComposedLayoutINS4_7SwizzleILi2ELi4ELi3EEENS4_18smem_ptr_flag_bitsILi8EEENSS_INS5_IJNSA_ILi8EEESG_EEENS5_IJSG_SB_EEEEEEEvNS4_8identityENS4_13SM90_TMA_LOADES1A_vS1B_EENS_8epilogue10collective6detail29Sm90TmaWarpSpecializedAdapterINS1F_15DefaultEpilogueISI_SJ_SJ_NS1E_6thread17LinearCombinationISI_Li1EffLNS1J_9ScaleType4KindE0ELNS_15FloatRoundStyleE2ESI_EENS1_15EpilogueDefaultEEEEEvvEEEEvNT_6ParamsE,"a",@progbits
	.sectionflags	@""
	.align	4
.nv.constant0._ZN7cutlass13device_kernelINS_4gemm6kernel13GemmUniversalIN4cute5tupleIJiiiiEEENS1_10collective13CollectiveMmaINS1_37MainloopSm90TmaGmmaWarpSpecializedFP8ILi28ENS5_IJNS4_1CILi1EEENSA_ILi4EEESB_EEENS1_32KernelTmaWarpSpecializedPingpongEEENS5_IJNSA_ILi64EEESG_SG_EEENS_12float_e5m2_tENS5_IJlSB_lEEESI_SJ_NS4_8TiledMMAINS4_8MMA_AtomIJNS4_4SM904GMMA30MMA_64x64x32_F32E5M2E5M2_SS_TNILNSN_7ScaleInE1ELSP_1EEEEEENS4_6LayoutINS5_IJSB_SB_SB_EEENS5_IJNSA_ILi0EEESU_SU_EEEEENS5_IJNS4_10UnderscoreESX_SX_EEEEENS4_23SM90_TMA_LOAD_MULTICASTENS4_14ComposedLayoutINS4_7SwizzleILi2ELi4ELi3EEENS4_18smem_ptr_flag_bitsILi8EEENSS_INS5_IJNSA_ILi8EEESG_EEENS5_IJSG_SB_EEEEEEEvNS4_8identityENS4_13SM90_TMA_LOADES1A_vS1B_EENS_8epilogue10collective6detail29Sm90TmaWarpSpecializedAdapterINS1F_15DefaultEpilogueISI_SJ_SJ_NS1E_6thread17LinearCombinationISI_Li1EffLNS1J_9ScaleType4KindE0ELNS_15FloatRoundStyleE2ESI_EENS1_15EpilogueDefaultEEEEEvvEEEEvNT_6ParamsE:
	.zero		1664


//--------------------- SYMBOLS --------------------------

	.type		.nv.reservedSmem.offset0,@object
	.size		.nv.reservedSmem.offset0,0x4
